def attn_fwd(
    Q,
    K,
    V,
    Out,
    Lse,
    sm_scale,
    stride_qz,
    stride_qh,
    stride_qm,
    stride_qk,
    stride_kz,
    stride_kh,
    stride_kn,
    stride_kk,
    stride_vz,
    stride_vh,
    stride_vn,
    stride_vk,
    stride_oz,
    stride_oh,
    stride_om,
    stride_ok,
    seqlen_q,
    seqlen_k,
    BLOCK_M: tl.constexpr,
    BLOCK_N: tl.constexpr,
    HEAD_DIM: tl.constexpr,
    CAUSAL: tl.constexpr,
):
    start_m = tl.program_id(0)
    off_hz = tl.program_id(1)
    q_off = off_hz * stride_qh
    k_off = off_hz * stride_kh
    v_off = off_hz * stride_vh
    offs_m = start_m * BLOCK_M + tl.arange(0, BLOCK_M)
    offs_d = tl.arange(0, HEAD_DIM)
    offs_n = tl.arange(0, BLOCK_N)
    q_ptrs = Q + q_off + offs_m[:, None] * stride_qm + offs_d[None, :] * stride_qk
    k_ptrs = K + k_off + offs_d[:, None] * stride_kk + offs_n[None, :] * stride_kn
    v_ptrs = V + v_off + offs_n[:, None] * stride_vn + offs_d[None, :] * stride_vk
    m_i = tl.full([BLOCK_M], float("-inf"), dtype=tl.float32)
    l_i = tl.zeros([BLOCK_M], dtype=tl.float32) + 1.0
    acc = tl.zeros([BLOCK_M, HEAD_DIM], dtype=tl.float32)
    q = tl.load(q_ptrs)
    acc, l_i, m_i = _attn_fwd_inner(
        acc,
        l_i,
        m_i,
        q,
        k_ptrs,
        v_ptrs,
        sm_scale,
        stride_kn,
        stride_vn,
        start_m,
        seqlen_k,
        BLOCK_M,
        BLOCK_N,
        HEAD_DIM,
        CAUSAL,
    )
    acc = acc / l_i[:, None]
    lse = m_i + tl.math.log2(l_i) / 1.4426950408889634
    o_ptrs = (
        Out
        + off_hz * stride_oh
        + offs_m[:, None] * stride_om
        + offs_d[None, :] * stride_ok
    )
    tl.store(o_ptrs, acc.to(Out.dtype.element_ty))
    tl.store(Lse + off_hz * seqlen_q + offs_m, lse)

# config = {"BLOCK_M": 64, "BLOCK_N": 64, "HEAD_DIM": 64, "arch": "sm_100", "causal": true, "dtype": "fp16", "num_stages": 2, "num_warps": 8}
# arch = sm_100


// ===== COMPILED SASS (sm_100a) =====

	.target	sm_100a

	.elftype	@"ET_EXEC"


//--------------------- .note.nv.tkinfo           --------------------------
	.section	.note.nv.tkinfo,"",@"SHT_NOTE"
	.sectionflags	@"SHF_NOTE_NV_TKINFO"
	.tkinfo
        /*0018*/ 	.word	0x00000081
        /*0030*/ 	.string	""
        /*0030*/ 	.string	"ptxas-blackwell"
        /*0030*/ 	.string	"Cuda compilation tools, release 12.9, V12.9.86"
        /*0030*/ 	.string	"Build cuda_12.9.r12.9/compiler.36037853_0"
        /*0030*/ 	.string	"-v  -suppress-debug-info  -lineinfo  -arch sm_100a "



//--------------------- .note.nv.cuver            --------------------------
	.section	.note.nv.cuver,"",@"SHT_NOTE"
	.sectionflags	@"SHF_NOTE_NV_CUVER"
        /*0018*/ 	.short	0x0001
        /*001a*/ 	.short	0x0064
        /*001c*/ 	.short	0x0001
        /*001e*/ 	.short	0x0000
        /*0020*/ 	.short	0x0001
        /*0022*/ 	.short	0x0000


//--------------------- .nv.info                  --------------------------
	.section	.nv.info,"",@"SHT_CUDA_INFO"
	.align	4


	//----- nvinfo : EIATTR_REGCOUNT
	.align		4
        /*0000*/ 	.byte	0x04, 0x2f
        /*0002*/ 	.short	(.L_5 - .L_4)
	.align		4
.L_4:
        /*0004*/ 	.word	index@(attn_fwd)
        /*0008*/ 	.word	0x0000007f


	//----- nvinfo : EIATTR_FRAME_SIZE
	.align		4
.L_5:
        /*000c*/ 	.byte	0x04, 0x11
        /*000e*/ 	.short	(.L_7 - .L_6)
	.align		4
.L_6:
        /*0010*/ 	.word	index@($__internal_2_$__cuda_sm10x_tcgen05_guardrail_trap_unallocated_columns_being_dealloced)
        /*0014*/ 	.word	0x00000000


	//----- nvinfo : EIATTR_FRAME_SIZE
	.align		4
.L_7:
        /*0018*/ 	.byte	0x04, 0x11
        /*001a*/ 	.short	(.L_9 - .L_8)
	.align		4
.L_8:
        /*001c*/ 	.word	index@($__internal_1_$__cuda_sm10x_tcgen05_guardrail_trap_phase_invalid_during_alloc)
        /*0020*/ 	.word	0x00000000


	//----- nvinfo : EIATTR_FRAME_SIZE
	.align		4
.L_9:
        /*0024*/ 	.byte	0x04, 0x11
        /*0026*/ 	.short	(.L_11 - .L_10)
	.align		4
.L_10:
        /*0028*/ 	.word	index@($__internal_0_$__cuda_sm10x_tcgen05_guardrail_trap_col_being_dealloced_not_returned_by_alloc)
        /*002c*/ 	.word	0x00000000


	//----- nvinfo : EIATTR_FRAME_SIZE
	.align		4
.L_11:
        /*0030*/ 	.byte	0x04, 0x11
        /*0032*/ 	.short	(.L_13 - .L_12)
	.align		4
.L_12:
        /*0034*/ 	.word	index@(attn_fwd)
        /*0038*/ 	.word	0x00000000


	//----- nvinfo : EIATTR_MIN_STACK_SIZE
	.align		4
.L_13:
        /*003c*/ 	.byte	0x04, 0x12
        /*003e*/ 	.short	(.L_15 - .L_14)
	.align		4
.L_14:
        /*0040*/ 	.word	index@(attn_fwd)
        /*0044*/ 	.word	0x00000000
.L_15:


//--------------------- .nv.info.attn_fwd         --------------------------
	.section	.nv.info.attn_fwd,"",@"SHT_CUDA_INFO"
	.sectionflags	@""
	.align	4


	//----- nvinfo : EIATTR_CUDA_API_VERSION
	.align		4
        /*0000*/ 	.byte	0x04, 0x37
        /*0002*/ 	.short	(.L_17 - .L_16)
.L_16:
        /*0004*/ 	.word	0x00000081


	//----- nvinfo : EIATTR_KPARAM_INFO
	.align		4
.L_17:
        /*0008*/ 	.byte	0x04, 0x17
        /*000a*/ 	.short	(.L_19 - .L_18)
.L_18:
        /*000c*/ 	.word	0x00000000
        /*0010*/ 	.short	0x0019
        /*0012*/ 	.short	0x0080
        /*0014*/ 	.byte	0x00, 0xf4, 0x21, 0x00


	//----- nvinfo : EIATTR_KPARAM_INFO
	.align		4
.L_19:
        /*0018*/ 	.byte	0x04, 0x17
        /*001a*/ 	.short	(.L_21 - .L_20)
.L_20:
        /*001c*/ 	.word	0x00000000
        /*0020*/ 	.short	0x0018
        /*0022*/ 	.short	0x0078
        /*0024*/ 	.byte	0x00, 0xf4, 0x21, 0x00


	//----- nvinfo : EIATTR_KPARAM_INFO
	.align		4
.L_21:
        /*0028*/ 	.byte	0x04, 0x17
        /*002a*/ 	.short	(.L_23 - .L_22)
.L_22:
        /*002c*/ 	.word	0x00000000
        /*0030*/ 	.short	0x0017
        /*0032*/ 	.short	0x0070
        /*0034*/ 	.byte	0x00, 0xf0, 0x11, 0x00


	//----- nvinfo : EIATTR_KPARAM_INFO
	.align		4
.L_23:
        /*0038*/ 	.byte	0x04, 0x17
        /*003a*/ 	.short	(.L_25 - .L_24)
.L_24:
        /*003c*/ 	.word	0x00000000
        /*0040*/ 	.short	0x0016
        /*0042*/ 	.short	0x006c
        /*0044*/ 	.byte	0x00, 0xf0, 0x11, 0x00


	//----- nvinfo : EIATTR_KPARAM_INFO
	.align		4
.L_25:
        /*0048*/ 	.byte	0x04, 0x17
        /*004a*/ 	.short	(.L_27 - .L_26)
.L_26:
        /*004c*/ 	.word	0x00000000
        /*0050*/ 	.short	0x0015
        /*0052*/ 	.short	0x0068
        /*0054*/ 	.byte	0x00, 0xf0, 0x11, 0x00


	//----- nvinfo : EIATTR_KPARAM_INFO
	.align		4
.L_27:
        /*0058*/ 	.byte	0x04, 0x17
        /*005a*/ 	.short	(.L_29 - .L_28)
.L_28:
        /*005c*/ 	.word	0x00000000
        /*0060*/ 	.short	0x0014
        /*0062*/ 	.short	0x0064
        /*0064*/ 	.byte	0x00, 0xf0, 0x11, 0x00


	//----- nvinfo : EIATTR_KPARAM_INFO
	.align		4
.L_29:
        /*0068*/ 	.byte	0x04, 0x17
        /*006a*/ 	.short	(.L_31 - .L_30)
.L_30:
        /*006c*/ 	.word	0x00000000
        /*0070*/ 	.short	0x0013
        /*0072*/ 	.short	0x0060
        /*0074*/ 	.byte	0x00, 0xf0, 0x11, 0x00


	//----- nvinfo : EIATTR_KPARAM_INFO
	.align		4
.L_31:
        /*0078*/ 	.byte	0x04, 0x17
        /*007a*/ 	.short	(.L_33 - .L_32)
.L_32:
        /*007c*/ 	.word	0x00000000
        /*0080*/ 	.short	0x0012
        /*0082*/ 	.short	0x005c
        /*0084*/ 	.byte	0x00, 0xf0, 0x11, 0x00


	//----- nvinfo : EIATTR_KPARAM_INFO
	.align		4
.L_33:
        /*0088*/ 	.byte	0x04, 0x17
        /*008a*/ 	.short	(.L_35 - .L_34)
.L_34:
        /*008c*/ 	.word	0x00000000
        /*0090*/ 	.short	0x0011
        /*0092*/ 	.short	0x0058
        /*0094*/ 	.byte	0x00, 0xf0, 0x11, 0x00


	//----- nvinfo : EIATTR_KPARAM_INFO
	.align		4
.L_35:
        /*0098*/ 	.byte	0x04, 0x17
        /*009a*/ 	.short	(.L_37 - .L_36)
.L_36:
        /*009c*/ 	.word	0x00000000
        /*00a0*/ 	.short	0x0010
        /*00a2*/ 	.short	0x0054
        /*00a4*/ 	.byte	0x00, 0xf0, 0x11, 0x00


	//----- nvinfo : EIATTR_KPARAM_INFO
	.align		4
.L_37:
        /*00a8*/ 	.byte	0x04, 0x17
        /*00aa*/ 	.short	(.L_39 - .L_38)
.L_38:
        /*00ac*/ 	.word	0x00000000
        /*00b0*/ 	.short	0x000f
        /*00b2*/ 	.short	0x0050
        /*00b4*/ 	.byte	0x00, 0xf0, 0x11, 0x00


	//----- nvinfo : EIATTR_KPARAM_INFO
	.align		4
.L_39:
        /*00b8*/ 	.byte	0x04, 0x17
        /*00ba*/ 	.short	(.L_41 - .L_40)
.L_40:
        /*00bc*/ 	.word	0x00000000
        /*00c0*/ 	.short	0x000e
        /*00c2*/ 	.short	0x004c
        /*00c4*/ 	.byte	0x00, 0xf0, 0x11, 0x00


	//----- nvinfo : EIATTR_KPARAM_INFO
	.align		4
.L_41:
        /*00c8*/ 	.byte	0x04, 0x17
        /*00ca*/ 	.short	(.L_43 - .L_42)
.L_42:
        /*00cc*/ 	.word	0x00000000
        /*00d0*/ 	.short	0x000d
        /*00d2*/ 	.short	0x0048
        /*00d4*/ 	.byte	0x00, 0xf0, 0x11, 0x00


	//----- nvinfo : EIATTR_KPARAM_INFO
	.align		4
.L_43:
        /*00d8*/ 	.byte	0x04, 0x17
        /*00da*/ 	.short	(.L_45 - .L_44)
.L_44:
        /*00dc*/ 	.word	0x00000000
        /*00e0*/ 	.short	0x000c
        /*00e2*/ 	.short	0x0044
        /*00e4*/ 	.byte	0x00, 0xf0, 0x11, 0x00


	//----- nvinfo : EIATTR_KPARAM_INFO
	.align		4
.L_45:
        /*00e8*/ 	.byte	0x04, 0x17
        /*00ea*/ 	.short	(.L_47 - .L_46)
.L_46:
        /*00ec*/ 	.word	0x00000000
        /*00f0*/ 	.short	0x000b
        /*00f2*/ 	.short	0x0040
        /*00f4*/ 	.byte	0x00, 0xf0, 0x11, 0x00


	//----- nvinfo : EIATTR_KPARAM_INFO
	.align		4
.L_47:
        /*00f8*/ 	.byte	0x04, 0x17
        /*00fa*/ 	.short	(.L_49 - .L_48)
.L_48:
        /*00fc*/ 	.word	0x00000000
        /*0100*/ 	.short	0x000a
        /*0102*/ 	.short	0x003c
        /*0104*/ 	.byte	0x00, 0xf0, 0x11, 0x00


	//----- nvinfo : EIATTR_KPARAM_INFO
	.align		4
.L_49:
        /*0108*/ 	.byte	0x04, 0x17
        /*010a*/ 	.short	(.L_51 - .L_50)
.L_50:
        /*010c*/ 	.word	0x00000000
        /*0110*/ 	.short	0x0009
        /*0112*/ 	.short	0x0038
        /*0114*/ 	.byte	0x00, 0xf0, 0x11, 0x00


	//----- nvinfo : EIATTR_KPARAM_INFO
	.align		4
.L_51:
        /*0118*/ 	.byte	0x04, 0x17
        /*011a*/ 	.short	(.L_53 - .L_52)
.L_52:
        /*011c*/ 	.word	0x00000000
        /*0120*/ 	.short	0x0008
        /*0122*/ 	.short	0x0034
        /*0124*/ 	.byte	0x00, 0xf0, 0x11, 0x00


	//----- nvinfo : EIATTR_KPARAM_INFO
	.align		4
.L_53:
        /*0128*/ 	.byte	0x04, 0x17
        /*012a*/ 	.short	(.L_55 - .L_54)
.L_54:
        /*012c*/ 	.word	0x00000000
        /*0130*/ 	.short	0x0007
        /*0132*/ 	.short	0x0030
        /*0134*/ 	.byte	0x00, 0xf0, 0x11, 0x00


	//----- nvinfo : EIATTR_KPARAM_INFO
	.align		4
.L_55:
        /*0138*/ 	.byte	0x04, 0x17
        /*013a*/ 	.short	(.L_57 - .L_56)
.L_56:
        /*013c*/ 	.word	0x00000000
        /*0140*/ 	.short	0x0006
        /*0142*/ 	.short	0x002c
        /*0144*/ 	.byte	0x00, 0xf0, 0x11, 0x00


	//----- nvinfo : EIATTR_KPARAM_INFO
	.align		4
.L_57:
        /*0148*/ 	.byte	0x04, 0x17
        /*014a*/ 	.short	(.L_59 - .L_58)
.L_58:
        /*014c*/ 	.word	0x00000000
        /*0150*/ 	.short	0x0005
        /*0152*/ 	.short	0x0028
        /*0154*/ 	.byte	0x00, 0xf0, 0x11, 0x00


	//----- nvinfo : EIATTR_KPARAM_INFO
	.align		4
.L_59:
        /*0158*/ 	.byte	0x04, 0x17
        /*015a*/ 	.short	(.L_61 - .L_60)
.L_60:
        /*015c*/ 	.word	0x00000000
        /*0160*/ 	.short	0x0004
        /*0162*/ 	.short	0x0020
        /*0164*/ 	.byte	0x00, 0xf4, 0x21, 0x00


	//----- nvinfo : EIATTR_KPARAM_INFO
	.align		4
.L_61:
        /*0168*/ 	.byte	0x04, 0x17
        /*016a*/ 	.short	(.L_63 - .L_62)
.L_62:
        /*016c*/ 	.word	0x00000000
        /*0170*/ 	.short	0x0003
        /*0172*/ 	.short	0x0018
        /*0174*/ 	.byte	0x00, 0xf4, 0x21, 0x00


	//----- nvinfo : EIATTR_KPARAM_INFO
	.align		4
.L_63:
        /*0178*/ 	.byte	0x04, 0x17
        /*017a*/ 	.short	(.L_65 - .L_64)
.L_64:
        /*017c*/ 	.word	0x00000000
        /*0180*/ 	.short	0x0002
        /*0182*/ 	.short	0x0010
        /*0184*/ 	.byte	0x00, 0xf4, 0x21, 0x00


	//----- nvinfo : EIATTR_KPARAM_INFO
	.align		4
.L_65:
        /*0188*/ 	.byte	0x04, 0x17
        /*018a*/ 	.short	(.L_67 - .L_66)
.L_66:
        /*018c*/ 	.word	0x00000000
        /*0190*/ 	.short	0x0001
        /*0192*/ 	.short	0x0008
        /*0194*/ 	.byte	0x00, 0xf4, 0x21, 0x00


	//----- nvinfo : EIATTR_KPARAM_INFO
	.align		4
.L_67:
        /*0198*/ 	.byte	0x04, 0x17
        /*019a*/ 	.short	(.L_69 - .L_68)
.L_68:
        /*019c*/ 	.word	0x00000000
        /*01a0*/ 	.short	0x0000
        /*01a2*/ 	.short	0x0000
        /*01a4*/ 	.byte	0x00, 0xf4, 0x21, 0x00


	//----- nvinfo : EIATTR_AT_ENTRY_FRAGMENTS
	.align		4
.L_69:
        /*01a8*/ 	.byte	0x04, 0x4f
        /*01aa*/ 	.short	(.L_71 - .L_70)


	//   ....[0]....
.L_70:
        /*01ac*/ 	.word	0x00000004


	//----- nvinfo : EIATTR_RESERVED_SMEM_USED
	.align		4
.L_71:
        /*01b0*/ 	.byte	0x01, 0x41
	.zero		2


	//----- nvinfo : EIATTR_SPARSE_MMA_MASK
	.align		4
        /*01b4*/ 	.byte	0x03, 0x50
        /*01b6*/ 	.short	0x0000


	//----- nvinfo : EIATTR_TCGEN05_1CTA_USED
	.align		4
        /*01b8*/ 	.byte	0x01, 0x51
	.zero		2


	//----- nvinfo : EIATTR_MAXREG_COUNT
	.align		4
        /*01bc*/ 	.byte	0x03, 0x1b
        /*01be*/ 	.short	0x00ff


	//----- nvinfo : EIATTR_NUM_BARRIERS
	.align		4
        /*01c0*/ 	.byte	0x02, 0x4c
        /*01c2*/ 	.byte	0x01
	.zero		1


	//----- nvinfo : EIATTR_INT_WARP_WIDE_INSTR_OFFSETS
	.align		4
        /*01c4*/ 	.byte	0x04, 0x31
        /*01c6*/ 	.short	(.L_73 - .L_72)


	//   ....[0]....
.L_72:
        /*01c8*/ 	.word	0x00000e50


	//   ....[1]....
        /*01cc*/ 	.word	0x00000e60


	//   ....[2]....
        /*01d0*/ 	.word	0x00001200


	//   ....[3]....
        /*01d4*/ 	.word	0x00001280


	//   ....[4]....
        /*01d8*/ 	.word	0x000031d0


	//   ....[5]....
        /*01dc*/ 	.word	0x00005910


	//   ....[6]....
        /*01e0*/ 	.word	0x00005960


	//----- nvinfo : EIATTR_COOP_GROUP_MASK_REGIDS
	.align		4
.L_73:
        /*01e4*/ 	.byte	0x04, 0x29
        /*01e6*/ 	.short	(.L_75 - .L_74)


	//   ....[0]....
.L_74:
        /*01e8*/ 	.word	0xffffffff


	//   ....[1]....
        /*01ec*/ 	.word	0xffffffff


	//   ....[2]....
        /*01f0*/ 	.word	0xffffffff


	//   ....[3]....
        /*01f4*/ 	.word	0xffffffff


	//   ....[4]....
        /*01f8*/ 	.word	0xffffffff


	//   ....[5]....
        /*01fc*/ 	.word	0xffffffff


	//   ....[6]....
        /*0200*/ 	.word	0xffffffff


	//   ....[7]....
        /*0204*/ 	.word	0xffffffff


	//   ....[8]....
        /*0208*/ 	.word	0xffffffff


	//   ....[9]....
        /*020c*/ 	.word	0xffffffff


	//   ....[10]....
        /*0210*/ 	.word	0xffffffff


	//   ....[11]....
        /*0214*/ 	.word	0xffffffff


	//----- nvinfo : EIATTR_COOP_GROUP_INSTR_OFFSETS
	.align		4
.L_75:
        /*0218*/ 	.byte	0x04, 0x28
        /*021a*/ 	.short	(.L_77 - .L_76)


	//   ....[0]....
.L_76:
        /*021c*/ 	.word	0x00000060


	//   ....[1]....
        /*0220*/ 	.word	0x00000320


	//   ....[2]....
        /*0224*/ 	.word	0x00001c60


	//   ....[3]....
        /*0228*/ 	.word	0x00002040


	//   ....[4]....
        /*022c*/ 	.word	0x00002540


	//   ....[5]....
        /*0230*/ 	.word	0x000025a0


	//   ....[6]....
        /*0234*/ 	.word	0x00003b10


	//   ....[7]....
        /*0238*/ 	.word	0x00003b60


	//   ....[8]....
        /*023c*/ 	.word	0x00003fe0


	//   ....[9]....
        /*0240*/ 	.word	0x00004030


	//   ....[10]....
        /*0244*/ 	.word	0x000057a0


	//   ....[11]....
        /*0248*/ 	.word	0x00005a10


	//----- nvinfo : EIATTR_VRC_CTA_INIT_COUNT
	.align		4
.L_77:
        /*024c*/ 	.byte	0x02, 0x4a
        /*024e*/ 	.byte	0x80
	.zero		1


	//----- nvinfo : EIATTR_MBARRIER_INSTR_OFFSETS
	.align		4
        /*0250*/ 	.byte	0x04, 0x39
        /*0252*/ 	.short	(.L_79 - .L_78)


	//   ....[0]....
.L_78:
        /*0254*/ 	.word	0x000010b0
        /*0258*/ 	.word	0x000000ff
        /*025c*/ 	.word	0x00000000
        /*0260*/ 	.short	0x0100
        /*0262*/ 	.byte	0x0d
	.zero		1


	//   ....[1]....
        /*0264*/ 	.word	0x00001270
        /*0268*/ 	.word	0x000000ff
        /*026c*/ 	.word	0x00008008
        /*0270*/ 	.short	0x0100
        /*0272*/ 	.byte	0x09
	.zero		1


	//   ....[2]....
        /*0274*/ 	.word	0x000013c0
        /*0278*/ 	.word	0x000000ff
        /*027c*/ 	.word	0x00004000
        /*0280*/ 	.short	0x0100
        /*0282*/ 	.byte	0x09
	.zero		1


	//   ....[3]....
        /*0284*/ 	.word	0x00001610
        /*0288*/ 	.word	0x000000ff
        /*028c*/ 	.word	0x00004000
        /*0290*/ 	.short	0x010a
        /*0292*/ 	.byte	0x09
	.zero		1


	//   ....[4]....
        /*0294*/ 	.word	0x00001750
        /*0298*/ 	.word	0x000000ff
        /*029c*/ 	.word	0x00004000
        /*02a0*/ 	.short	0x0108
        /*02a2*/ 	.byte	0x09
	.zero		1


	//   ....[5]....
        /*02a4*/ 	.word	0x00003310
        /*02a8*/ 	.word	0x000000ff
        /*02ac*/ 	.word	0x00008010
        /*02b0*/ 	.short	0x0100
        /*02b2*/ 	.byte	0x09
	.zero		1


	//   ....[6]....
        /*02b4*/ 	.word	0x00003470
        /*02b8*/ 	.word	0x000000ff
        /*02bc*/ 	.word	0x00008010
        /*02c0*/ 	.short	0x010a
        /*02c2*/ 	.byte	0x09
	.zero		1


	//   ....[7]....
        /*02c4*/ 	.word	0x00003610
        /*02c8*/ 	.word	0x000000ff
        /*02cc*/ 	.word	0x00008010
        /*02d0*/ 	.short	0x0108
        /*02d2*/ 	.byte	0x09
	.zero		1


	//   ....[8]....
        /*02d4*/ 	.word	0x00004080
        /*02d8*/ 	.word	0x000000ff
        /*02dc*/ 	.word	0x00000000
        /*02e0*/ 	.short	0x010a
        /*02e2*/ 	.byte	0x0d
	.zero		1


	//   ....[9]....
        /*02e4*/ 	.word	0x00004990
        /*02e8*/ 	.word	0x000000ff
        /*02ec*/ 	.word	0x00000000
        /*02f0*/ 	.short	0x010a
        /*02f2*/ 	.byte	0x0d
	.zero		1


	//   ....[10]....
        /*02f4*/ 	.word	0x00004b50
        /*02f8*/ 	.word	0x000000ff
        /*02fc*/ 	.word	0x00008000
        /*0300*/ 	.short	0x0108
        /*0302*/ 	.byte	0x09
	.zero		1


	//   ....[11]....
        /*0304*/ 	.word	0x00004c20
        /*0308*/ 	.word	0x000000ff
        /*030c*/ 	.word	0x00008008
        /*0310*/ 	.short	0x0108
        /*0312*/ 	.byte	0x09
	.zero		1


	//   ....[12]....
        /*0314*/ 	.word	0x00005a30
        /*0318*/ 	.word	0x000000ff
        /*031c*/ 	.word	0x00004000
        /*0320*/ 	.short	0x010a
        /*0322*/ 	.byte	0x09
	.zero		1


	//   ....[13]....
        /*0324*/ 	.word	0x00005a60
        /*0328*/ 	.word	0x000000ff
        /*032c*/ 	.word	0x00008010
        /*0330*/ 	.short	0x010a
        /*0332*/ 	.byte	0x09
	.zero		1


	//   ....[14]....
        /*0334*/ 	.word	0x00005a90
        /*0338*/ 	.word	0x000000ff
        /*033c*/ 	.word	0x00000000
        /*0340*/ 	.short	0x010a
        /*0342*/ 	.byte	0x0d
	.zero		1


	//   ....[15]....
        /*0344*/ 	.word	0x00005ac0
        /*0348*/ 	.word	0x000000ff
        /*034c*/ 	.word	0x00000000
        /*0350*/ 	.short	0x010a
        /*0352*/ 	.byte	0x0d
	.zero		1


	//----- nvinfo : EIATTR_NUM_MBARRIERS
	.align		4
.L_79:
        /*0354*/ 	.byte	0x03, 0x38
        /*0356*/ 	.short	0xffff


	//----- nvinfo : EIATTR_EXIT_INSTR_OFFSETS
	.align		4
        /*0358*/ 	.byte	0x04, 0x1c
        /*035a*/ 	.short	(.L_81 - .L_80)


	//   ....[0]....
.L_80:
        /*035c*/ 	.word	0x00005a20


	//----- nvinfo : EIATTR_REQNTID
	.align		4
.L_81:
        /*0360*/ 	.byte	0x04, 0x10
        /*0362*/ 	.short	(.L_83 - .L_82)
.L_82:
        /*0364*/ 	.word	0x00000100
        /*0368*/ 	.word	0x00000001
        /*036c*/ 	.word	0x00000001


	//----- nvinfo : EIATTR_CRS_STACK_SIZE
	.align		4
.L_83:
        /*0370*/ 	.byte	0x04, 0x1e
        /*0372*/ 	.short	(.L_85 - .L_84)
.L_84:
        /*0374*/ 	.word	0x00000000


	//----- nvinfo : EIATTR_CBANK_PARAM_SIZE
	.align		4
.L_85:
        /*0378*/ 	.byte	0x03, 0x19
        /*037a*/ 	.short	0x0088


	//----- nvinfo : EIATTR_PARAM_CBANK
	.align		4
        /*037c*/ 	.byte	0x04, 0x0a
        /*037e*/ 	.short	(.L_87 - .L_86)
	.align		4
.L_86:
        /*0380*/ 	.word	index@(.nv.constant0.attn_fwd)
        /*0384*/ 	.short	0x0380
        /*0386*/ 	.short	0x0088


	//----- nvinfo : EIATTR_SW_WAR
	.align		4
.L_87:
        /*0388*/ 	.byte	0x04, 0x36
        /*038a*/ 	.short	(.L_89 - .L_88)
.L_88:
        /*038c*/ 	.word	0x00000008
.L_89:


//--------------------- .nv.compat                --------------------------
	.section	.nv.compat,"",@"SHT_CUDA_COMPAT_INFO"
	.align	4
        /*0000*/ 	.byte	0x02, 0x02, 0x02, 0x00, 0x02, 0x05, 0x05, 0x00, 0x02, 0x03, 0x00, 0x00, 0x02, 0x06, 0x01, 0x00


//--------------------- .nv.callgraph             --------------------------
	.section	.nv.callgraph,"",@"SHT_CUDA_CALLGRAPH"
	.align	4
	.sectionentsize	8
	.align		4
        /*0000*/ 	.word	0x00000000
	.align		4
        /*0004*/ 	.word	0xffffffff
	.align		4
        /*0008*/ 	.word	0x00000000
	.align		4
        /*000c*/ 	.word	0xfffffffe
	.align		4
        /*0010*/ 	.word	0x00000000
	.align		4
        /*0014*/ 	.word	0xfffffffd
	.align		4
        /*0018*/ 	.word	0x00000000
	.align		4
        /*001c*/ 	.word	0xfffffffc


//--------------------- .nv.constant4             --------------------------
	.section	.nv.constant4,"a",@progbits
	.align	8
	.align		8
.nv.constant4:
        /*0000*/ 	.dword	_$_str


//--------------------- .text.attn_fwd            --------------------------
	.section	.text.attn_fwd,"ax",@progbits
	.align	128
        .global         attn_fwd
        .type           attn_fwd,@function
        .size           attn_fwd,(.L_x_28 - attn_fwd)
        .other          attn_fwd,@"STO_CUDA_ENTRY STV_DEFAULT"
attn_fwd:
.text.attn_fwd:
[----:B------:R-:W0:Y:S01]  /*0000*/  LDC R1, c[0x0][0x37c] ;  /* 0x0000df00ff017b82 */ /* 0x000e220000000800 */
[----:B------:R-:W1:Y:S02]  /*0010*/  S2R R0, SR_TID.X ;  /* 0x0000000000007919 */ /* 0x000e640000002100 */
[----:B-1----:R-:W-:-:S04]  /*0020*/  ISETP.GE.U32.AND P0, PT, R0, 0x20, PT ;  /* 0x000000200000780c */ /* 0x002fc80003f06070 */
[----:B------:R-:W-:-:S09]  /*0030*/  P2R R2, PR, RZ, 0x1 ;  /* 0x00000001ff027803 */ /* 0x000fd20000000000 */
[----:B------:R-:W-:Y:S05]  /*0040*/  @P0 BRA `(.L_x_0) ;  /* 0x0000000000b80947 */ /* 0x000fea0003800000 */
[----:B------:R-:W1:Y:S01]  /*0050*/  S2UR UR6, SR_CgaCtaId ;  /* 0x00000000000679c3 */ /* 0x000e620000008800 */
[----:B------:R-:W-:Y:S01]  /*0060*/  NOP ;  /* 0x0000000000007918 */ /* 0x000fe20000000000 */
[----:B------:R-:W-:Y:S02]  /*0070*/  UMOV UR4, 0x40 ;  /* 0x0000004000047882 */ /* 0x000fe40000000000 */
[----:B-1----:R-:W-:-:S09]  /*0080*/  ULEA UR4, UR6, UR4, 0x18 ;  /* 0x0000000406047291 */ /* 0x002fd2000f8ec0ff */
[----:B------:R-:W1:Y:S01]  /*0090*/  LDS.U8 R2, [UR4] ;  /* 0x00000004ff027984 */ /* 0x000e620008000000 */
[----:B------:R-:W-:Y:S02]  /*00a0*/  UMOV UR4, 0x400 ;  /* 0x0000040000047882 */ /* 0x000fe40000000000 */
[----:B------:R-:W-:Y:S01]  /*00b0*/  ULEA UR4, UR6, UR4, 0x18 ;  /* 0x0000000406047291 */ /* 0x000fe2000f8ec0ff */
[----:B-1----:R-:W-:-:S13]  /*00c0*/  ISETP.NE.AND P0, PT, R2, RZ, PT ;  /* 0x000000ff0200720c */ /* 0x002fda0003f05270 */
[----:B------:R-:W-:Y:S05]  /*00d0*/  @P0 BRA `(.L_x_1) ;  /* 0x00000000007c0947 */ /* 0x000fea0003800000 */
[----:B------:R-:W-:-:S13]  /*00e0*/  ELECT P0, URZ, PT ;  /* 0x0000000000ff782f */ /* 0x000fda0003800000 */
[----:B------:R-:W-:Y:S05]  /*00f0*/  @!P0 BRA `(.L_x_2) ;  /* 0x0000000000848947 */ /* 0x000fea0003800000 */
[----:B------:R-:W-:Y:S01]  /*0100*/  UMOV UR5, 0x4 ;  /* 0x0000000400057882 */ /* 0x000fe20000000000 */
[----:B------:R-:W-:Y:S02]  /*0110*/  IMAD.MOV.U32 R5, RZ, RZ, 0x1 ;  /* 0x00000001ff057424 */ /* 0x000fe400078e00ff */
[----:B------:R-:W-:Y:S02]  /*0120*/  IMAD.MOV.U32 R3, RZ, RZ, 0xf ;  /* 0x0000000fff037424 */ /* 0x000fe400078e00ff */
[----:B------:R-:W-:Y:S04]  /*0130*/  DEPBAR.LE SB1, 0x36 ;  /* 0x00009d800000791a */ /* 0x000fe80000000000 */
[----:B------:R-:W1:Y:S02]  /*0140*/  UTCATOMSWS.FIND_AND_SET.ALIGN UP0, UR5, UR5 ;  /* 0x00000005000575e3 */ /* 0x000e640008000800 */
[----:B-1----:R-:W-:-:S04]  /*0150*/  PLOP3.LUT P0, PT, PT, PT, UP0, 0x80, 0x8 ;  /* 0x000000000008781c */ /* 0x002fc80003f0f008 */
[----:B------:R-:W-:-:S04]  /*0160*/  SEL R2, RZ, 0xffffffff, !P0 ;  /* 0xffffffffff027807 */ /* 0x000fc80004000000 */
[----:B------:R-:W-:Y:S01]  /*0170*/  ISETP.NE.AND P0, PT, R2, RZ, PT ;  /* 0x000000ff0200720c */ /* 0x000fe20003f05270 */
[----:B------:R-:W-:-:S12]  /*0180*/  IMAD.U32 R2, RZ, RZ, UR5 ;  /* 0x00000005ff027e24 */ /* 0x000fd8000f8e00ff */
[----:B------:R-:W-:Y:S05]  /*0190*/  @P0 BRA `(.L_x_3) ;  /* 0x0000000000240947 */ /* 0x000fea0003800000 */
.L_x_4:
[----:B------:R-:W-:Y:S05]  /*01a0*/  NANOSLEEP 0x64 ;  /* 0x000000640000795d */ /* 0x000fea0003800000 */
[----:B------:R-:W-:-:S05]  /*01b0*/  UMOV UR5, 0x4 ;  /* 0x0000000400057882 */ /* 0x000fca0000000000 */
[----:B------:R-:W-:Y:S04]  /*01c0*/  DEPBAR.LE SB1, 0x36 ;  /* 0x00009d800000791a */ /* 0x000fe80000000000 */
[----:B------:R-:W1:Y:S02]  /*01d0*/  UTCATOMSWS.FIND_AND_SET.ALIGN UP0, UR5, UR5 ;  /* 0x00000005000575e3 */ /* 0x000e640008000800 */
[----:B-1----:R-:W-:-:S04]  /*01e0*/  PLOP3.LUT P0, PT, PT, PT, UP0, 0x80, 0x8 ;  /* 0x000000000008781c */ /* 0x002fc80003f0f008 */
[----:B------:R-:W-:-:S04]  /*01f0*/  SEL R2, RZ, 0xffffffff, !P0 ;  /* 0xffffffffff027807 */ /* 0x000fc80004000000 */
[----:B------:R-:W-:Y:S01]  /*0200*/  ISETP.NE.AND P0, PT, R2, RZ, PT ;  /* 0x000000ff0200720c */ /* 0x000fe20003f05270 */
[----:B------:R-:W-:-:S12]  /*0210*/  IMAD.U32 R2, RZ, RZ, UR5 ;  /* 0x00000005ff027e24 */ /* 0x000fd8000f8e00ff */
[----:B------:R-:W-:Y:S05]  /*0220*/  @!P0 BRA `(.L_x_4) ;  /* 0xfffffffc00dc8947 */ /* 0x000fea000383ffff */
.L_x_3:
[C---:B------:R-:W-:Y:S01]  /*0230*/  VIADD R4, R2.reuse, 0x10 ;  /* 0x0000001002047836 */ /* 0x040fe20000000000 */
[----:B------:R-:W-:Y:S01]  /*0240*/  UMOV UR5, 0x50 ;  /* 0x0000005000057882 */ /* 0x000fe20000000000 */
[----:B------:R-:W-:Y:S01]  /*0250*/  SHF.L.U32 R3, R3, R2, RZ ;  /* 0x0000000203037219 */ /* 0x000fe200000006ff */
[----:B------:R-:W-:Y:S01]  /*0260*/  ULEA UR5, UR6, UR5, 0x18 ;  /* 0x0000000506057291 */ /* 0x000fe2000f8ec0ff */
[----:B------:R-:W-:Y:S01]  /*0270*/  IMAD.SHL.U32 R2, R2, 0x20, RZ ;  /* 0x0000002002027824 */ /* 0x000fe200078e00ff */
[----:B------:R-:W-:-:S04]  /*0280*/  SHF.L.U32 R4, R5, R4, RZ ;  /* 0x0000000405047219 */ /* 0x000fc800000006ff */
[----:B------:R-:W-:-:S05]  /*0290*/  LOP3.LUT R3, R4, R3, RZ, 0xfc, !PT ;  /* 0x0000000304037212 */ /* 0x000fca00078efcff */
[----:B------:R1:W-:Y:S04]  /*02a0*/  ATOMS.OR RZ, [UR5], R3 ;  /* 0x00000003ffff798c */ /* 0x0003e8000b000005 */
[----:B------:R1:W-:Y:S01]  /*02b0*/  STS [UR4], R2 ;  /* 0x00000002ff007988 */ /* 0x0003e20008000804 */
[----:B------:R-:W-:Y:S05]  /*02c0*/  BRA `(.L_x_2) ;  /* 0x0000000000107947 */ /* 0x000fea0003800000 */
.L_x_1:
[----:B------:R-:W-:-:S05]  /*02d0*/  IMAD.MOV.U32 R2, RZ, RZ, -0x1 ;  /* 0xffffffffff027424 */ /* 0x000fca00078e00ff */
[----:B------:R1:W-:Y:S02]  /*02e0*/  STS [UR4], R2 ;  /* 0x00000002ff007988 */ /* 0x0003e40008000804 */
[----:B-1----:R-:W-:-:S07]  /*02f0*/  MOV R2, 0x310 ;  /* 0x0000031000027802 */ /* 0x002fce0000000f00 */
[----:B0-----:R-:W-:Y:S05]  /*0300*/  CALL.REL.NOINC `($__internal_1_$__cuda_sm10x_tcgen05_guardrail_trap_phase_invalid_during_alloc) ;  /* 0x0000005800047944 */ /* 0x001fea0003c00000 */
.L_x_2:
[----:B------:R-:W-:Y:S05]  /*0310*/  WARPSYNC.ALL ;  /* 0x0000000000007948 */ /* 0x000fea0003800000 */
[----:B------:R-:W-:Y:S01]  /*0320*/  NOP ;  /* 0x0000000000007918 */ /* 0x000fe20000000000 */
.L_x_0:
[----:B------:R-:W2:Y:S01]  /*0330*/  S2R R21, SR_CTAID.X ;  /* 0x0000000000157919 */ /* 0x000ea20000002500 */
[----:B------:R-:W3:Y:S01]  /*0340*/  S2UR UR8, SR_CTAID.Y ;  /* 0x00000000000879c3 */ /* 0x000ee20000002600 */
[----:B------:R-:W3:Y:S01]  /*0350*/  LDCU.64 UR4, c[0x0][0x3b0] ;  /* 0x00007600ff0477ac */ /* 0x000ee20008000a00 */
[----:B------:R-:W-:Y:S01]  /*0360*/  SHF.R.U32.HI R44, RZ, 0x6, R0 ;  /* 0x00000006ff2c7819 */ /* 0x000fe20000011600 */
[----:B------:R-:W-:-:S03]  /*0370*/  UMOV UR9, 0x400 ;  /* 0x0000040000097882 */ /* 0x000fc60000000000 */
[----:B------:R-:W-:Y:S01]  /*0380*/  SGXT.U32 R44, R44, 0x2 ;  /* 0x000000022c2c781a */ /* 0x000fe20000000000 */
[----:B------:R-:W4:Y:S01]  /*0390*/  LDCU.64 UR28, c[0x0][0x358] ;  /* 0x00006b00ff1c77ac */ /* 0x000f220008000a00 */
[----:B------:R-:W1:Y:S08]  /*03a0*/  S2UR UR6, SR_CgaCtaId ;  /* 0x00000000000679c3 */ /* 0x000e700000008800 */
[----:B------:R-:W0:Y:S08]  /*03b0*/  LDC R30, c[0x0][0x3b8] ;  /* 0x0000ee00ff1e7b82 */ /* 0x000e300000000800 */
[----:B------:R-:W4:Y:S01]  /*03c0*/  LDC.64 R22, c[0x0][0x380] ;  /* 0x0000e000ff167b82 */ /* 0x000f220000000a00 */
[----:B---3--:R-:W-:-:S04]  /*03d0*/  UIMAD UR4, UR8, UR4, URZ ;  /* 0x00000004080472a4 */ /* 0x008fc8000f8e02ff */
[----:B------:R-:W-:Y:S01]  /*03e0*/  USHF.L.U32 UR7, UR4, 0x1, URZ ;  /* 0x0000000104077899 */ /* 0x000fe200080006ff */
[----:B--2---:R-:W-:Y:S01]  /*03f0*/  IMAD.SHL.U32 R21, R21, 0x40, RZ ;  /* 0x0000004015157824 */ /* 0x004fe200078e00ff */
[----:B-1----:R-:W-:Y:S01]  /*0400*/  ULEA UR9, UR6, UR9, 0x18 ;  /* 0x0000000906097291 */ /* 0x002fe2000f8ec0ff */
[----:B------:R-:W-:Y:S03]  /*0410*/  BAR.SYNC.DEFER_BLOCKING 0x0 ;  /* 0x0000000000007b1d */ /* 0x000fe60000010000 */
[----:B------:R-:W-:-:S05]  /*0420*/  LOP3.LUT R2, R21, 0x3f, R0, 0xf8, !PT ;  /* 0x0000003f15027812 */ /* 0x000fca00078ef800 */
[----:B------:R-:W1:Y:S01]  /*0430*/  LDC.64 R72, c[0x0][0x3c0] ;  /* 0x0000f000ff487b82 */ /* 0x000e620000000a00 */
[----:B0-----:R-:W-:Y:S02]  /*0440*/  IMAD R6, R44, R30, RZ ;  /* 0x0000001e2c067224 */ /* 0x001fe400078e02ff */
[----:B------:R-:W-:Y:S01]  /*0450*/  IMAD R3, R2, UR5, RZ ;  /* 0x0000000502037c24 */ /* 0x000fe2000f8e02ff */
[----:B------:R-:W-:-:S03]  /*0460*/  UIMAD.WIDE UR4, UR4, 0x2, URZ ;  /* 0x00000002040478a5 */ /* 0x000fc6000f8e02ff */
[C---:B------:R-:W-:Y:S02]  /*0470*/  IMAD.SHL.U32 R5, R3.reuse, 0x2, RZ ;  /* 0x0000000203057824 */ /* 0x040fe400078e00ff */
[----:B------:R-:W-:-:S03]  /*0480*/  IMAD.HI R4, R3, 0x2, RZ ;  /* 0x0000000203047827 */ /* 0x000fc600078e02ff */
[----:B----4-:R-:W-:Y:S01]  /*0490*/  IADD3 R22, P0, P1, R5, UR7, R22 ;  /* 0x0000000705167c10 */ /* 0x010fe2000f91e016 */
[----:B------:R-:W-:Y:S02]  /*04a0*/  IMAD R3, R30, 0x4, R6 ;  /* 0x000000041e037824 */ /* 0x000fe400078e0206 */
[----:B------:R-:W0:Y:S01]  /*04b0*/  LDCU UR4, c[0x0][0x3c8] ;  /* 0x00007900ff0477ac */ /* 0x000e220008000800 */
[----:B------:R-:W-:Y:S01]  /*04c0*/  IADD3.X R24, PT, PT, R4, UR5, R23, P0, P1 ;  /* 0x0000000504187c10 */ /* 0x000fe200087e2417 */
[----:B------:R-:W-:Y:S01]  /*04d0*/  IMAD R4, R30, 0x4, R3 ;  /* 0x000000041e047824 */ /* 0x000fe200078e0203 */
[----:B------:R-:W2:Y:S01]  /*04e0*/  LDS R25, [UR9] ;  /* 0x00000009ff197984 */ /* 0x000ea20008000800 */
[----:B------:R-:W-:Y:S01]  /*04f0*/  BAR.SYNC.DEFER_BLOCKING 0x0 ;  /* 0x0000000000007b1d */ /* 0x000fe20000010000 */
[-C--:B------:R-:W-:Y:S01]  /*0500*/  LEA R8, P0, R6, R22.reuse, 0x1 ;  /* 0x0000001606087211 */ /* 0x080fe200078008ff */
[----:B------:R-:W-:Y:S01]  /*0510*/  IMAD R5, R30, 0x4, R4 ;  /* 0x000000041e057824 */ /* 0x000fe200078e0204 */
[----:B------:R-:W-:-:S02]  /*0520*/  LEA R12, P1, R4, R22, 0x1 ;  /* 0x00000016040c7211 */ /* 0x000fc400078208ff */
[----:B------:R-:W-:Y:S01]  /*0530*/  LEA.HI.X.SX32 R9, R6, R24, 0x1, P0 ;  /* 0x0000001806097211 */ /* 0x000fe200000f0eff */
[----:B------:R-:W-:Y:S01]  /*0540*/  IMAD R7, R30, 0x4, R5 ;  /* 0x000000041e077824 */ /* 0x000fe200078e0205 */
[C---:B------:R-:W-:Y:S02]  /*0550*/  LEA R10, P0, R3.reuse, R22, 0x1 ;  /* 0x00000016030a7211 */ /* 0x040fe400078008ff */
[-C--:B------:R-:W-:Y:S02]  /*0560*/  LEA.HI.X.SX32 R13, R4, R24.reuse, 0x1, P1 ;  /* 0x00000018040d7211 */ /* 0x080fe400008f0eff */
[----:B------:R-:W-:Y:S01]  /*0570*/  LEA.HI.X.SX32 R11, R3, R24, 0x1, P0 ;  /* 0x00000018030b7211 */ /* 0x000fe200000f0eff */
[----:B------:R-:W-:Y:S01]  /*0580*/  IMAD R3, R30, 0x4, R7 ;  /* 0x000000041e037824 */ /* 0x000fe200078e0207 */
[----:B------:R-:W-:-:S03]  /*0590*/  LEA R16, P0, R7, R22, 0x1 ;  /* 0x0000001607107211 */ /* 0x000fc600078008ff */
[C---:B------:R-:W-:Y:S01]  /*05a0*/  IMAD R19, R30.reuse, 0x4, R3 ;  /* 0x000000041e137824 */ /* 0x040fe200078e0203 */
[----:B------:R-:W-:Y:S02]  /*05b0*/  LEA.HI.X.SX32 R17, R7, R24, 0x1, P0 ;  /* 0x0000001807117211 */ /* 0x000fe400000f0eff */
[C---:B------:R-:W-:Y:S01]  /*05c0*/  LEA R14, P1, R5.reuse, R22, 0x1 ;  /* 0x00000016050e7211 */ /* 0x040fe200078208ff */
[----:B------:R-:W-:Y:S01]  /*05d0*/  IMAD R20, R30, 0x4, R19 ;  /* 0x000000041e147824 */ /* 0x000fe200078e0213 */
[----:B------:R3:W5:Y:S02]  /*05e0*/  LDG.E.U16 R4, desc[UR28][R8.64] ;  /* 0x0000001c08047981 */ /* 0x000764000c1e1500 */
[----:B------:R-:W-:Y:S02]  /*05f0*/  LEA.HI.X.SX32 R15, R5, R24, 0x1, P1 ;  /* 0x00000018050f7211 */ /* 0x000fe400008f0eff */
[----:B------:R4:W5:Y:S04]  /*0600*/  LDG.E.U16 R6, desc[UR28][R12.64] ;  /* 0x0000001c0c067981 */ /* 0x000968000c1e1500 */
[----:B------:R-:W5:Y:S01]  /*0610*/  LDG.E.U16 R5, desc[UR28][R10.64] ;  /* 0x0000001c0a057981 */ /* 0x000f62000c1e1500 */
[----:B---3--:R-:W-:-:S03]  /*0620*/  LEA R8, P0, R3, R22, 0x1 ;  /* 0x0000001603087211 */ /* 0x008fc600078008ff */
[----:B------:R3:W5:Y:S01]  /*0630*/  LDG.E.U16 R7, desc[UR28][R14.64] ;  /* 0x0000001c0e077981 */ /* 0x000762000c1e1500 */
[----:B------:R-:W-:Y:S02]  /*0640*/  LEA R18, P1, R19, R22, 0x1 ;  /* 0x0000001613127211 */ /* 0x000fe400078208ff */
[----:B------:R-:W-:Y:S01]  /*0650*/  LEA.HI.X.SX32 R9, R3, R24, 0x1, P0 ;  /* 0x0000001803097211 */ /* 0x000fe200000f0eff */
[----:B------:R-:W-:Y:S01]  /*0660*/  IMAD R3, R30, 0x4, R20 ;  /* 0x000000041e037824 */ /* 0x000fe200078e0214 */
[C---:B----4-:R-:W-:Y:S01]  /*0670*/  LEA R12, P0, R20.reuse, R22, 0x1 ;  /* 0x00000016140c7211 */ /* 0x050fe200078008ff */
[----:B------:R4:W5:Y:S01]  /*0680*/  LDG.E.U16 R26, desc[UR28][R16.64] ;  /* 0x0000001c101a7981 */ /* 0x000962000c1e1500 */
[-C--:B------:R-:W-:Y:S02]  /*0690*/  LEA.HI.X.SX32 R19, R19, R24.reuse, 0x1, P1 ;  /* 0x0000001813137211 */ /* 0x080fe400008f0eff */
[----:B------:R-:W-:Y:S01]  /*06a0*/  LEA.HI.X.SX32 R13, R20, R24, 0x1, P0 ;  /* 0x00000018140d7211 */ /* 0x000fe200000f0eff */
[C---:B---3--:R-:W-:Y:S01]  /*06b0*/  IMAD R15, R30.reuse, 0x4, R3 ;  /* 0x000000041e0f7824 */ /* 0x048fe200078e0203 */
[C---:B------:R-:W-:Y:S01]  /*06c0*/  LEA R10, P0, R3.reuse, R22, 0x1 ;  /* 0x00000016030a7211 */ /* 0x040fe200078008ff */
[----:B------:R3:W5:Y:S03]  /*06d0*/  LDG.E.U16 R27, desc[UR28][R8.64] ;  /* 0x0000001c081b7981 */ /* 0x000766000c1e1500 */
[----:B------:R-:W-:Y:S01]  /*06e0*/  LEA.HI.X.SX32 R11, R3, R24, 0x1, P0 ;  /* 0x00000018030b7211 */ /* 0x000fe200000f0eff */
[C---:B------:R-:W-:Y:S01]  /*06f0*/  IMAD R3, R30.reuse, 0x4, R15 ;  /* 0x000000041e037824 */ /* 0x040fe200078e020f */
[-C--:B------:R-:W-:Y:S01]  /*0700*/  LEA R14, P0, R15, R22.reuse, 0x1 ;  /* 0x000000160f0e7211 */ /* 0x080fe200078008ff */
[----:B------:R0:W5:Y:S02]  /*0710*/  LDG.E.U16 R28, desc[UR28][R18.64] ;  /* 0x0000001c121c7981 */ /* 0x000164000c1e1500 */
[----:B------:R-:W-:Y:S01]  /*0720*/  IMAD R20, R30, 0x4, R3 ;  /* 0x000000041e147824 */ /* 0x000fe200078e0203 */
[----:B----4-:R-:W-:Y:S01]  /*0730*/  LEA R16, P1, R3, R22, 0x1 ;  /* 0x0000001603107211 */ /* 0x010fe200078208ff */
[----:B------:R4:W5:Y:S01]  /*0740*/  LDG.E.U16 R45, desc[UR28][R12.64] ;  /* 0x0000001c0c2d7981 */ /* 0x000962000c1e1500 */
[----:B------:R-:W-:-:S02]  /*0750*/  LEA.HI.X.SX32 R15, R15, R24, 0x1, P0 ;  /* 0x000000180f0f7211 */ /* 0x000fc400000f0eff */
[----:B------:R-:W-:Y:S01]  /*0760*/  LEA.HI.X.SX32 R17, R3, R24, 0x1, P1 ;  /* 0x0000001803117211 */ /* 0x000fe200008f0eff */
[----:B------:R-:W-:Y:S01]  /*0770*/  IMAD R3, R30, 0x4, R20 ;  /* 0x000000041e037824 */ /* 0x000fe200078e0214 */
[----:B---3--:R-:W-:Y:S01]  /*0780*/  LEA R8, P0, R20, R22, 0x1 ;  /* 0x0000001614087211 */ /* 0x008fe200078008ff */
[----:B------:R3:W5:Y:S02]  /*0790*/  LDG.E.U16 R60, desc[UR28][R10.64] ;  /* 0x0000001c0a3c7981 */ /* 0x000764000c1e1500 */
[----:B0-----:R-:W-:Y:S01]  /*07a0*/  IMAD R19, R30, 0x4, R3 ;  /* 0x000000041e137824 */ /* 0x001fe200078e0203 */
[----:B------:R-:W-:Y:S01]  /*07b0*/  LEA.HI.X.SX32 R9, R20, R24, 0x1, P0 ;  /* 0x0000001814097211 */ /* 0x000fe200000f0eff */
[----:B------:R1:W5:Y:S01]  /*07c0*/  LDG.E.U16 R62, desc[UR28][R16.64] ;  /* 0x0000001c103e7981 */ /* 0x000362000c1e1500 */
[C---:B----4-:R-:W-:Y:S01]  /*07d0*/  LEA R12, P0, R3.reuse, R22, 0x1 ;  /* 0x00000016030c7211 */ /* 0x050fe200078008ff */
[C---:B------:R-:W-:Y:S02]  /*07e0*/  IMAD R20, R30.reuse, 0x4, R19 ;  /* 0x000000041e147824 */ /* 0x040fe400078e0213 */
[----:B------:R0:W5:Y:S01]  /*07f0*/  LDG.E.U16 R61, desc[UR28][R14.64] ;  /* 0x0000001c0e3d7981 */ /* 0x000162000c1e1500 */
[----:B------:R-:W-:Y:S01]  /*0800*/  LEA.HI.X.SX32 R13, R3, R24, 0x1, P0 ;  /* 0x00000018030d7211 */ /* 0x000fe200000f0eff */
[----:B------:R-:W-:Y:S01]  /*0810*/  IMAD R3, R30, 0x4, R20 ;  /* 0x000000041e037824 */ /* 0x000fe200078e0214 */
[CC--:B---3--:R-:W-:Y:S01]  /*0820*/  LEA R10, P0, R19.reuse, R22.reuse, 0x1 ;  /* 0x00000016130a7211 */ /* 0x0c8fe200078008ff */
[----:B------:R-:W3:Y:S01]  /*0830*/  LDC.64 R30, c[0x0][0x388] ;  /* 0x0000e200ff1e7b82 */ /* 0x000ee20000000a00 */
[----:B------:R-:W-:Y:S01]  /*0840*/  LEA R18, P1, R20, R22, 0x1 ;  /* 0x0000001614127211 */ /* 0x000fe200078208ff */
[----:B-1----:R-:W-:Y:S01]  /*0850*/  IMAD R16, R44, R73, RZ ;  /* 0x000000492c107224 */ /* 0x002fe200078e02ff */
[-C--:B------:R-:W-:Y:S01]  /*0860*/  LEA.HI.X.SX32 R11, R19, R24.reuse, 0x1, P0 ;  /* 0x00000018130b7211 */ /* 0x080fe200000f0eff */
[----:B------:R1:W5:Y:S01]  /*0870*/  LDG.E.U16 R64, desc[UR28][R12.64] ;  /* 0x0000001c0c407981 */ /* 0x000362000c1e1500 */
[----:B------:R-:W-:Y:S01]  /*0880*/  LEA.HI.X.SX32 R19, R20, R24, 0x1, P1 ;  /* 0x0000001814137211 */ /* 0x000fe200008f0eff */
[----:B------:R-:W-:Y:S01]  /*0890*/  IMAD R20, R73, 0x4, R16 ;  /* 0x0000000449147824 */ /* 0x000fe200078e0210 */
[----:B0-----:R-:W-:Y:S01]  /*08a0*/  LEA R14, P0, R3, R22, 0x1 ;  /* 0x00000016030e7211 */ /* 0x001fe200078008ff */
[----:B------:R0:W5:Y:S01]  /*08b0*/  LDG.E.U16 R63, desc[UR28][R8.64] ;  /* 0x0000001c083f7981 */ /* 0x000162000c1e1500 */
[----:B------:R-:W-:-:S02]  /*08c0*/  LOP3.LUT R29, R0, 0x3f, RZ, 0xc0, !PT ;  /* 0x0000003f001d7812 */ /* 0x000fc400078ec0ff */
[----:B------:R-:W-:Y:S01]  /*08d0*/  LEA.HI.X.SX32 R15, R3, R24, 0x1, P0 ;  /* 0x00000018030f7211 */ /* 0x000fe200000f0eff */
[----:B------:R4:W5:Y:S01]  /*08e0*/  LDG.E.U16 R11, desc[UR28][R10.64] ;  /* 0x0000001c0a0b7981 */ /* 0x000962000c1e1500 */
[----:B------:R-:W-:Y:S01]  /*08f0*/  SHF.R.U32.HI R3, RZ, 0x5, R0 ;  /* 0x00000005ff037819 */ /* 0x000fe20000011600 */
[----:B-1----:R-:W-:Y:S02]  /*0900*/  IMAD R12, R73, 0x4, R20 ;  /* 0x00000004490c7824 */ /* 0x002fe400078e0214 */
[----:B------:R-:W-:Y:S01]  /*0910*/  IMAD R72, R72, UR8, RZ ;  /* 0x0000000848487c24 */ /* 0x000fe2000f8e02ff */
[----:B------:R-:W-:Y:S01]  /*0920*/  R2UR UR21, R3 ;  /* 0x00000000031572ca */ /* 0x000fe200000e0000 */
[----:B0-----:R-:W-:Y:S01]  /*0930*/  IMAD R8, R29, UR4, RZ ;  /* 0x000000041d087c24 */ /* 0x001fe2000f8e02ff */
[----:B------:R-:W-:Y:S01]  /*0940*/  LOP3.LUT R3, R0, 0xc0, RZ, 0xc0, !PT ;  /* 0x000000c000037812 */ /* 0x000fe200078ec0ff */
[----:B------:R0:W5:Y:S01]  /*0950*/  LDG.E.U16 R15, desc[UR28][R14.64] ;  /* 0x0000001c0e0f7981 */ /* 0x000162000c1e1500 */
[----:B----4-:R-:W-:-:S02]  /*0960*/  IMAD R10, R73, 0x4, R12 ;  /* 0x00000004490a7824 */ /* 0x010fc400078e020c */
[----:B------:R-:W-:Y:S01]  /*0970*/  SHF.R.U32.HI R24, RZ, 0x2, R3 ;  /* 0x00000002ff187819 */ /* 0x000fe20000011603 */
[----:B------:R-:W-:Y:S01]  /*0980*/  IMAD.SHL.U32 R9, R8, 0x2, RZ ;  /* 0x0000000208097824 */ /* 0x000fe200078e00ff */
[----:B------:R1:W5:Y:S01]  /*0990*/  LDG.E.U16 R66, desc[UR28][R18.64] ;  /* 0x0000001c12427981 */ /* 0x000362000c1e1500 */
[----:B------:R-:W-:Y:S02]  /*09a0*/  IMAD.SHL.U32 R3, R72, 0x2, RZ ;  /* 0x0000000248037824 */ /* 0x000fe400078e00ff */
[C---:B0-----:R-:W-:Y:S02]  /*09b0*/  IMAD R14, R73.reuse, 0x4, R10 ;  /* 0x00000004490e7824 */ /* 0x041fe400078e020a */
[----:B------:R-:W-:Y:S02]  /*09c0*/  IMAD.SHL.U32 R13, R0, 0x2, RZ ;  /* 0x00000002000d7824 */ /* 0x000fe400078e00ff */
[----:B-1----:R-:W-:Y:S01]  /*09d0*/  IMAD R18, R73, 0x4, R14 ;  /* 0x0000000449127824 */ /* 0x002fe200078e020e */
[----:B---3--:R-:W-:Y:S01]  /*09e0*/  IADD3 R23, P0, P1, R9, R30, R3 ;  /* 0x0000001e09177210 */ /* 0x008fe2000791e003 */
[----:B------:R-:W-:-:S04]  /*09f0*/  IMAD.HI R8, R8, 0x2, RZ ;  /* 0x0000000208087827 */ /* 0x000fc800078e02ff */
[----:B------:R-:W-:Y:S01]  /*0a00*/  IMAD.HI R72, R72, 0x2, RZ ;  /* 0x0000000248487827 */ /* 0x000fe200078e02ff */
[----:B------:R-:W-:-:S03]  /*0a10*/  LOP3.LUT R3, R24, 0x1fe, R13, 0x78, !PT ;  /* 0x000001fe18037812 */ /* 0x000fc600078e780d */
[----:B------:R-:W-:Y:S01]  /*0a20*/  IMAD R22, R73, 0x4, R18 ;  /* 0x0000000449167824 */ /* 0x000fe200078e0212 */
[----:B------:R-:W-:-:S03]  /*0a30*/  IADD3.X R13, PT, PT, R8, R31, R72, P0, P1 ;  /* 0x0000001f080d7210 */ /* 0x000fc600007e2448 */
[----:B------:R-:W-:Y:S01]  /*0a40*/  IMAD R8, R73, 0x4, R22 ;  /* 0x0000000449087824 */ /* 0x000fe200078e0216 */
[----:B------:R-:W-:-:S03]  /*0a50*/  LEA R54, P2, R12, R23, 0x1 ;  /* 0x000000170c367211 */ /* 0x000fc600078408ff */
[C---:B------:R-:W-:Y:S01]  /*0a60*/  IMAD R24, R73.reuse, 0x4, R8 ;  /* 0x0000000449187824 */ /* 0x040fe200078e0208 */
[----:B------:R-:W-:Y:S02]  /*0a70*/  LEA R58, P0, R16, R23, 0x1 ;  /* 0x00000017103a7211 */ /* 0x000fe400078008ff */
[----:B------:R-:W-:Y:S01]  /*0a80*/  LEA.HI.X.SX32 R55, R12, R13, 0x1, P2 ;  /* 0x0000000d0c377211 */ /* 0x000fe200010f0eff */
[C---:B------:R-:W-:Y:S01]  /*0a90*/  IMAD R12, R73.reuse, 0x4, R24 ;  /* 0x00000004490c7824 */ /* 0x040fe200078e0218 */
[----:B------:R-:W-:Y:S02]  /*0aa0*/  LEA R56, P1, R20, R23, 0x1 ;  /* 0x0000001714387211 */ /* 0x000fe400078208ff */
[----:B------:R-:W-:Y:S01]  /*0ab0*/  LEA.HI.X.SX32 R59, R16, R13, 0x1, P0 ;  /* 0x0000000d103b7211 */ /* 0x000fe200000f0eff */
[----:B------:R-:W-:Y:S01]  /*0ac0*/  IMAD R16, R73, 0x4, R12 ;  /* 0x0000000449107824 */ /* 0x000fe200078e020c */
[----:B------:R-:W-:Y:S02]  /*0ad0*/  LEA R52, P0, R10, R23, 0x1 ;  /* 0x000000170a347211 */ /* 0x000fe400078008ff */
[----:B------:R-:W-:-:S02]  /*0ae0*/  LEA.HI.X.SX32 R57, R20, R13, 0x1, P1 ;  /* 0x0000000d14397211 */ /* 0x000fc400008f0eff */
[----:B------:R-:W-:Y:S02]  /*0af0*/  LEA R50, P1, R14, R23, 0x1 ;  /* 0x000000170e327211 */ /* 0x000fe400078208ff */
[-C--:B------:R-:W-:Y:S01]  /*0b00*/  LEA.HI.X.SX32 R53, R10, R13.reuse, 0x1, P0 ;  /* 0x0000000d0a357211 */ /* 0x080fe200000f0eff */
[C---:B------:R-:W-:Y:S01]  /*0b10*/  IMAD R10, R73.reuse, 0x4, R16 ;  /* 0x00000004490a7824 */ /* 0x040fe200078e0210 */
[----:B------:R-:W-:Y:S02]  /*0b20*/  LEA.HI.X.SX32 R51, R14, R13, 0x1, P1 ;  /* 0x0000000d0e337211 */ /* 0x000fe400008f0eff */
[-C--:B------:R-:W-:Y:S01]  /*0b30*/  LEA R42, P1, R8, R23.reuse, 0x1 ;  /* 0x00000017082a7211 */ /* 0x080fe200078208ff */
[C---:B------:R-:W-:Y:S01]  /*0b40*/  IMAD R14, R73.reuse, 0x4, R10 ;  /* 0x00000004490e7824 */ /* 0x040fe200078e020a */
[----:B------:R-:W-:Y:S02]  /*0b50*/  LEA R48, P2, R18, R23, 0x1 ;  /* 0x0000001712307211 */ /* 0x000fe400078408ff */
[-C--:B------:R-:W-:Y:S01]  /*0b60*/  LEA.HI.X.SX32 R43, R8, R13.reuse, 0x1, P1 ;  /* 0x0000000d082b7211 */ /* 0x080fe200008f0eff */
[----:B------:R-:W-:Y:S01]  /*0b70*/  IMAD R8, R73, 0x4, R14 ;  /* 0x0000000449087824 */ /* 0x000fe200078e020e */
[----:B------:R-:W-:-:S02]  /*0b80*/  LEA.HI.X.SX32 R49, R18, R13, 0x1, P2 ;  /* 0x0000000d12317211 */ /* 0x000fc400010f0eff */
[----:B------:R-:W-:Y:S01]  /*0b90*/  ISETP.GE.U32.AND P4, PT, R0, 0x20, PT ;  /* 0x000000200000780c */ /* 0x000fe20003f86070 */
[C---:B------:R-:W-:Y:S01]  /*0ba0*/  IMAD R18, R73.reuse, 0x4, R8 ;  /* 0x0000000449127824 */ /* 0x040fe200078e0208 */
[-C--:B------:R-:W-:Y:S02]  /*0bb0*/  LEA R46, P0, R22, R23.reuse, 0x1 ;  /* 0x00000017162e7211 */ /* 0x080fe400078008ff */
[----:B------:R-:W-:Y:S01]  /*0bc0*/  LEA R40, P2, R24, R23, 0x1 ;  /* 0x0000001718287211 */ /* 0x000fe200078408ff */
[----:B------:R-:W-:Y:S01]  /*0bd0*/  IMAD R9, R73, 0x4, R18 ;  /* 0x0000000449097824 */ /* 0x000fe200078e0212 */
[-C--:B------:R-:W-:Y:S02]  /*0be0*/  LEA.HI.X.SX32 R47, R22, R13.reuse, 0x1, P0 ;  /* 0x0000000d162f7211 */ /* 0x080fe400000f0eff */
[----:B------:R-:W-:Y:S02]  /*0bf0*/  LEA.HI.X.SX32 R41, R24, R13, 0x1, P2 ;  /* 0x0000000d18297211 */ /* 0x000fe400010f0eff */
[----:B------:R-:W-:-:S02]  /*0c00*/  LEA R38, P0, R12, R23, 0x1 ;  /* 0x000000170c267211 */ /* 0x000fc400078008ff */
[-C--:B------:R-:W-:Y:S02]  /*0c10*/  LEA R36, P1, R16, R23.reuse, 0x1 ;  /* 0x0000001710247211 */ /* 0x080fe400078208ff */
[----:B------:R-:W-:Y:S02]  /*0c20*/  LEA R34, P2, R10, R23, 0x1 ;  /* 0x000000170a227211 */ /* 0x000fe400078408ff */
[-C--:B------:R-:W-:Y:S02]  /*0c30*/  LEA.HI.X.SX32 R39, R12, R13.reuse, 0x1, P0 ;  /* 0x0000000d0c277211 */ /* 0x080fe400000f0eff */
[-C--:B------:R-:W-:Y:S02]  /*0c40*/  LEA.HI.X.SX32 R37, R16, R13.reuse, 0x1, P1 ;  /* 0x0000000d10257211 */ /* 0x080fe400008f0eff */
[----:B------:R-:W-:Y:S02]  /*0c50*/  LEA.HI.X.SX32 R35, R10, R13, 0x1, P2 ;  /* 0x0000000d0a237211 */ /* 0x000fe400010f0eff */
[----:B------:R-:W-:-:S02]  /*0c60*/  LEA R32, P0, R14, R23, 0x1 ;  /* 0x000000170e207211 */ /* 0x000fc400078008ff */
[-C--:B------:R-:W-:Y:S02]  /*0c70*/  LEA R30, P1, R8, R23.reuse, 0x1 ;  /* 0x00000017081e7211 */ /* 0x080fe400078208ff */
[-C--:B------:R-:W-:Y:S02]  /*0c80*/  LEA R24, P2, R18, R23.reuse, 0x1 ;  /* 0x0000001712187211 */ /* 0x080fe400078408ff */
[----:B------:R-:W-:Y:S02]  /*0c90*/  LEA R22, P3, R9, R23, 0x1 ;  /* 0x0000001709167211 */ /* 0x000fe400078608ff */
[----:B--2---:R-:W-:Y:S02]  /*0ca0*/  R2UR UR10, R25 ;  /* 0x00000000190a72ca */ /* 0x004fe400000e0000 */
[-C--:B------:R-:W-:Y:S02]  /*0cb0*/  LEA.HI.X.SX32 R33, R14, R13.reuse, 0x1, P0 ;  /* 0x0000000d0e217211 */ /* 0x080fe400000f0eff */
[----:B------:R-:W-:-:S02]  /*0cc0*/  LEA.HI.X.SX32 R31, R8, R13, 0x1, P1 ;  /* 0x0000000d081f7211 */ /* 0x000fc400008f0eff */
[-C--:B------:R-:W-:Y:S02]  /*0cd0*/  LEA.HI.X.SX32 R25, R18, R13.reuse, 0x1, P2 ;  /* 0x0000000d12197211 */ /* 0x080fe400010f0eff */
[----:B------:R-:W-:Y:S01]  /*0ce0*/  LEA.HI.X.SX32 R23, R9, R13, 0x1, P3 ;  /* 0x0000000d09177211 */ /* 0x000fe200018f0eff */
[----:B------:R-:W-:Y:S06]  /*0cf0*/  @P4 BRA `(.L_x_5) ;  /* 0x0000000000184947 */ /* 0x000fec0003800000 */
[----:B------:R-:W-:Y:S01]  /*0d00*/  ELECT P0, URZ, PT ;  /* 0x0000000000ff782f */ /* 0x000fe20003800000 */
[----:B------:R-:W-:Y:S01]  /*0d10*/  IMAD.MOV.U32 R8, RZ, RZ, 0x1 ;  /* 0x00000001ff087424 */ /* 0x000fe200078e00ff */
[----:B------:R-:W-:Y:S01]  /*0d20*/  UMOV UR4, 0x40 ;  /* 0x0000004000047882 */ /* 0x000fe20000000000 */
[----:B------:R-:W-:Y:S01]  /*0d30*/  UVIRTCOUNT.DEALLOC.SMPOOL 0x80 ;  /* 0x000000800000784c */ /* 0x000fe20000000000 */
[----:B------:R-:W-:-:S09]  /*0d40*/  ULEA UR4, UR6, UR4, 0x18 ;  /* 0x0000000406047291 */ /* 0x000fd2000f8ec0ff */
[----:B------:R0:W-:Y:S03]  /*0d50*/  @P0 STS.U8 [UR4], R8 ;  /* 0x00000008ff000988 */ /* 0x0001e60008000004 */
.L_x_5:
[----:B------:R-:W-:Y:S01]  /*0d60*/  USHF.L.U32 UR4, UR21, 0x15, URZ ;  /* 0x0000001515047899 */ /* 0x000fe200080006ff */
[----:B------:R-:W-:Y:S01]  /*0d70*/  LOP3.LUT R20, R3, 0x40, RZ, 0x3c, !PT ;  /* 0x0000004003147812 */ /* 0x000fe200078e3cff */
[----:B------:R-:W-:Y:S01]  /*0d80*/  ULOP3.LUT UR19, UR21, 0x4, URZ, 0xc0, !UPT ;  /* 0x0000000415137892 */ /* 0x000fe2000f8ec0ff */
[----:B------:R-:W-:Y:S01]  /*0d90*/  LOP3.LUT P0, RZ, R0, 0xff, RZ, 0xc0, !PT ;  /* 0x000000ff00ff7812 */ /* 0x000fe2000780c0ff */
[----:B------:R-:W-:Y:S01]  /*0da0*/  ULOP3.LUT UR7, UR4, 0x600000, URZ, 0xc0, !UPT ;  /* 0x0060000004077892 */ /* 0x000fe2000f8ec0ff */
[----:B-----5:R1:W-:Y:S01]  /*0db0*/  STS.U16 [R3+UR9], R4 ;  /* 0x0000000403007988 */ /* 0x0203e20008000409 */
[----:B------:R-:W-:Y:S01]  /*0dc0*/  UMOV UR5, 0x1 ;  /* 0x0000000100057882 */ /* 0x000fe20000000000 */
[----:B------:R-:W-:Y:S01]  /*0dd0*/  UIADD3 UR13, UPT, UPT, UR9, 0x8000, URZ ;  /* 0x00008000090d7890 */ /* 0x000fe2000fffe0ff */
[----:B0-----:R-:W-:Y:S01]  /*0de0*/  PRMT R8, RZ, 0x7610, R8 ;  /* 0x00007610ff087816 */ /* 0x001fe20000000008 */
[----:B------:R-:W-:Y:S01]  /*0df0*/  ULEA UR12, UR19, UR7, 0x3 ;  /* 0x00000007130c7291 */ /* 0x000fe2000f8e18ff */
[----:B------:R0:W-:Y:S01]  /*0e00*/  STS.U16 [R3+UR9+0x400], R6 ;  /* 0x0004000603007988 */ /* 0x0001e20008000409 */
[----:B------:R-:W-:-:S02]  /*0e10*/  PRMT R10, RZ, 0x7610, R10 ;  /* 0x00007610ff0a7816 */ /* 0x000fc4000000000a */
[----:B------:R-:W-:Y:S01]  /*0e20*/  UIADD3 UR12, UPT, UPT, UR10, UR12, URZ ;  /* 0x0000000c0a0c7290 */ /* 0x000fe2000fffe0ff */
[----:B------:R2:W-:Y:S01]  /*0e30*/  STS.U16 [R3+UR9+0x800], R26 ;  /* 0x0008001a03007988 */ /* 0x0005e20008000409 */
[----:B-1----:R-:W-:Y:S01]  /*0e40*/  PRMT R4, RZ, 0x7610, R4 ;  /* 0x00007610ff047816 */ /* 0x002fe20000000004 */
[----:B------:R-:W-:Y:S01]  /*0e50*/  VOTEU.ALL UP0, P0 ;  /* 0x0000000000ff7886 */ /* 0x000fe20000000000 */
[----:B------:R-:W-:Y:S01]  /*0e60*/  VOTEU.ALL UP1, P0 ;  /* 0x0000000000ff7886 */ /* 0x000fe20000020000 */
[----:B------:R-:W-:Y:S01]  /*0e70*/  STS.U16 [R3+UR9+0xc00], R28 ;  /* 0x000c001c03007988 */ /* 0x000fe20008000409 */
[----:B------:R-:W-:Y:S02]  /*0e80*/  PRMT R12, RZ, 0x7610, R12 ;  /* 0x00007610ff0c7816 */ /* 0x000fe4000000000c */
[----:B------:R-:W-:-:S04]  /*0e90*/  @!UP0 UIADD3 UR14, UPT, UPT, -UR5, 0x100000, URZ ;  /* 0x00100000050e8890 */ /* 0x000fc8000fffe1ff */
[----:B------:R-:W-:Y:S02]  /*0ea0*/  @!UP0 USHF.L.U32 UR15, UR14, 0xb, URZ ;  /* 0x0000000b0e0f8899 */ /* 0x000fe400080006ff */
[----:B------:R-:W-:Y:S01]  /*0eb0*/  @!UP0 USHF.L.U32 UR14, UR14, 0x1, URZ ;  /* 0x000000010e0e8899 */ /* 0x000fe200080006ff */
[----:B------:R-:W-:Y:S01]  /*0ec0*/  STS.U16 [R3+UR9+0x1000], R60 ;  /* 0x0010003c03007988 */ /* 0x000fe20008000409 */
[----:B0-----:R-:W-:Y:S01]  /*0ed0*/  PRMT R6, RZ, 0x7610, R6 ;  /* 0x00007610ff067816 */ /* 0x001fe20000000006 */
[----:B--2---:R-:W-:Y:S01]  /*0ee0*/  VIADD R26, R21, 0x40 ;  /* 0x00000040151a7836 */ /* 0x004fe20000000000 */
[----:B------:R-:W-:Y:S01]  /*0ef0*/  PRMT R14, RZ, 0x7610, R14 ;  /* 0x00007610ff0e7816 */ /* 0x000fe2000000000e */
[----:B------:R-:W-:Y:S01]  /*0f00*/  STS.U16 [R3+UR9+0x1400], R62 ;  /* 0x0014003e03007988 */ /* 0x000fe20008000409 */
[----:B------:R-:W-:Y:S02]  /*0f10*/  PRMT R16, RZ, 0x7610, R16 ;  /* 0x00007610ff107816 */ /* 0x000fe40000000010 */
[----:B------:R-:W-:Y:S01]  /*0f20*/  ISETP.GT.AND P1, PT, R26, RZ, PT ;  /* 0x000000ff1a00720c */ /* 0x000fe20003f24270 */
[----:B------:R-:W-:Y:S01]  /*0f30*/  STS.U16 [R3+UR9+0x1800], R64 ;  /* 0x0018004003007988 */ /* 0x000fe20008000409 */
[----:B------:R-:W-:-:S02]  /*0f40*/  PRMT R18, RZ, 0x7610, R18 ;  /* 0x00007610ff127816 */ /* 0x000fc40000000012 */
[----:B------:R-:W-:Y:S01]  /*0f50*/  PRMT R9, RZ, 0x7610, R9 ;  /* 0x00007610ff097816 */ /* 0x000fe20000000009 */
[----:B------:R-:W-:Y:S01]  /*0f60*/  STS.U16 [R3+UR9+0x1c00], R66 ;  /* 0x001c004203007988 */ /* 0x000fe20008000409 */
[----:B------:R-:W-:Y:S02]  /*0f70*/  PRMT R13, RZ, 0x7610, R13 ;  /* 0x00007610ff0d7816 */ /* 0x000fe4000000000d */
[----:B------:R-:W-:Y:S01]  /*0f80*/  PRMT R17, RZ, 0x7610, R17 ;  /* 0x00007610ff117816 */ /* 0x000fe20000000011 */
[----:B------:R0:W-:Y:S01]  /*0f90*/  STS.U16 [R20+UR9+0x200], R5 ;  /* 0x0002000514007988 */ /* 0x0001e20008000409 */
[----:B------:R-:W-:-:S03]  /*0fa0*/  PRMT R19, RZ, 0x7610, R19 ;  /* 0x00007610ff137816 */ /* 0x000fc60000000013 */
[----:B------:R1:W-:Y:S04]  /*0fb0*/  STS.U16 [R20+UR9+0x600], R7 ;  /* 0x0006000714007988 */ /* 0x0003e80008000409 */
[----:B------:R-:W-:Y:S01]  /*0fc0*/  STS.U16 [R20+UR9+0xa00], R27 ;  /* 0x000a001b14007988 */ /* 0x000fe20008000409 */
[----:B0-----:R-:W-:-:S03]  /*0fd0*/  PRMT R5, RZ, 0x7610, R5 ;  /* 0x00007610ff057816 */ /* 0x001fc60000000005 */
[----:B------:R-:W-:Y:S01]  /*0fe0*/  STS.U16 [R20+UR9+0xe00], R45 ;  /* 0x000e002d14007988 */ /* 0x000fe20008000409 */
[----:B-1----:R-:W-:-:S03]  /*0ff0*/  PRMT R7, RZ, 0x7610, R7 ;  /* 0x00007610ff077816 */ /* 0x002fc60000000007 */
[----:B------:R-:W-:Y:S04]  /*1000*/  STS.U16 [R20+UR9+0x1200], R61 ;  /* 0x0012003d14007988 */ /* 0x000fe80008000409 */
[----:B------:R-:W-:Y:S04]  /*1010*/  STS.U16 [R20+UR9+0x1600], R63 ;  /* 0x0016003f14007988 */ /* 0x000fe80008000409 */
[----:B------:R0:W-:Y:S04]  /*1020*/  STS.U16 [R20+UR9+0x1a00], R11 ;  /* 0x001a000b14007988 */ /* 0x0001e80008000409 */
[----:B------:R1:W-:Y:S01]  /*1030*/  STS.U16 [R20+UR9+0x1e00], R15 ;  /* 0x001e000f14007988 */ /* 0x0003e20008000409 */
[----:B------:R-:W-:Y:S01]  /*1040*/  STTM.16dp32bit_t0_t15.x16 tmem[UR12], RZ ;  /* 0x000000ff000079ed */ /* 0x000fe20008a0000c */
[----:B------:R-:W-:Y:S01]  /*1050*/  STTM.16dp32bit_t16_t31.x16 tmem[UR12+0x10], RZ ;  /* 0x000010ff000079ed */ /* 0x000fe20008a2000c */
[----:B------:R-:W2:Y:S02]  /*1060*/  FENCE.VIEW.ASYNC.T ;  /* 0x00000000000073c6 */ /* 0x000ea40000000200 */
[----:B--2---:R-:W-:Y:S01]  /*1070*/  BAR.SYNC.DEFER_BLOCKING 0x0 ;  /* 0x0000000000007b1d */ /* 0x004fe20000010000 */
[----:B0-----:R-:W-:-:S02]  /*1080*/  PRMT R11, RZ, 0x7610, R11 ;  /* 0x00007610ff0b7816 */ /* 0x001fc4000000000b */
[----:B-1----:R-:W-:-:S03]  /*1090*/  PRMT R15, RZ, 0x7610, R15 ;  /* 0x00007610ff0f7816 */ /* 0x002fc6000000000f */
[----:B------:R-:W0:Y:S02]  /*10a0*/  FENCE.VIEW.ASYNC.S ;  /* 0x00000000000073c6 */ /* 0x000e240000000000 */
[----:B0-----:R0:W1:Y:S02]  /*10b0*/  @!UP1 SYNCS.EXCH.64 URZ, [UR13], UR14 ;  /* 0x0000000e0dff95b2 */ /* 0x0010640008000100 */
[----:B-1----:R-:W-:Y:S06]  /*10c0*/  BAR.SYNC.DEFER_BLOCKING 0x0 ;  /* 0x0000000000007b1d */ /* 0x002fec0000010000 */
[----:B------:R-:W2:Y:S04]  /*10d0*/  @P1 LDG.E.U16 R4, desc[UR28][R58.64] ;  /* 0x0000001c3a041981 */ /* 0x000ea8000c1e1500 */
[----:B------:R-:W3:Y:S04]  /*10e0*/  @P1 LDG.E.U16 R6, desc[UR28][R54.64] ;  /* 0x0000001c36061981 */ /* 0x000ee8000c1e1500 */
[----:B------:R-:W4:Y:S04]  /*10f0*/  @P1 LDG.E.U16 R8, desc[UR28][R50.64] ;  /* 0x0000001c32081981 */ /* 0x000f28000c1e1500 */
        /* <DEDUP_REMOVED lines=12> */
[----:B------:R-:W4:Y:S01]  /*11c0*/  @P1 LDG.E.U16 R19, desc[UR28][R22.64] ;  /* 0x0000001c16131981 */ /* 0x000f22000c1e1500 */
[----:B0-----:R-:W-:-:S04]  /*11d0*/  @!UP0 UIADD3 UR14, UPT, UPT, -UR5, 0x100000, URZ ;  /* 0x00100000050e8890 */ /* 0x001fc8000fffe1ff */
[----:B------:R-:W-:Y:S02]  /*11e0*/  @!UP0 USHF.L.U32 UR15, UR14, 0xb, URZ ;  /* 0x0000000b0e0f8899 */ /* 0x000fe400080006ff */
[----:B------:R-:W-:Y:S01]  /*11f0*/  @!UP0 USHF.L.U32 UR14, UR14, 0x1, URZ ;  /* 0x000000010e0e8899 */ /* 0x000fe200080006ff */
[----:B------:R-:W-:Y:S01]  /*1200*/  VOTEU.ALL UP1, P0 ;  /* 0x0000000000ff7886 */ /* 0x000fe20000020000 */
[----:B------:R-:W-:-:S04]  /*1210*/  @!UP0 UIADD3 UR4, UPT, UPT, -UR5, 0x100000, URZ ;  /* 0x0010000005048890 */ /* 0x000fc8000fffe1ff */
[----:B------:R-:W-:Y:S02]  /*1220*/  @!UP0 USHF.L.U32 UR5, UR4, 0xb, URZ ;  /* 0x0000000b04058899 */ /* 0x000fe400080006ff */
[----:B------:R-:W-:Y:S02]  /*1230*/  @!UP0 USHF.L.U32 UR4, UR4, 0x1, URZ ;  /* 0x0000000104048899 */ /* 0x000fe400080006ff */
[----:B------:R-:W-:Y:S01]  /*1240*/  UIADD3 UR6, UPT, UPT, UR9, 0x4000, URZ ;  /* 0x0000400009067890 */ /* 0x000fe2000fffe0ff */
[----:B------:R-:W-:Y:S01]  /*1250*/  ISETP.EQ.U32.AND P6, PT, RZ, UR21, P1 ;  /* 0x00000015ff007c0c */ /* 0x000fe20008fc2070 */
[----:B------:R-:W-:Y:S01]  /*1260*/  UIADD3 UR11, UPT, UPT, UR10, 0x100000, URZ ;  /* 0x001000000a0b7890 */ /* 0x000fe2000fffe0ff */
[----:B------:R0:W1:Y:S01]  /*1270*/  @!UP1 SYNCS.EXCH.64 URZ, [UR9+0x8008], UR14 ;  /* 0x0080080e09ff95b2 */ /* 0x0000620008000100 */
[----:B------:R-:W-:Y:S01]  /*1280*/  VOTEU.ALL UP1, P0 ;  /* 0x0000000000ff7886 */ /* 0x000fe20000020000 */
[----:B--2---:R0:W-:Y:S04]  /*1290*/  STS.U16 [R3+UR9+0x2000], R4 ;  /* 0x0020000403007988 */ /* 0x0041e80008000409 */
[----:B---3--:R0:W-:Y:S04]  /*12a0*/  STS.U16 [R3+UR9+0x2400], R6 ;  /* 0x0024000603007988 */ /* 0x0081e80008000409 */
[----:B----4-:R0:W-:Y:S04]  /*12b0*/  STS.U16 [R3+UR9+0x2800], R8 ;  /* 0x0028000803007988 */ /* 0x0101e80008000409 */
[----:B------:R0:W-:Y:S04]  /*12c0*/  STS.U16 [R3+UR9+0x2c00], R10 ;  /* 0x002c000a03007988 */ /* 0x0001e80008000409 */
        /* <DEDUP_REMOVED lines=11> */
[----:B------:R0:W-:Y:S01]  /*1380*/  STS.U16 [R20+UR9+0x3e00], R19 ;  /* 0x003e001314007988 */ /* 0x0001e20008000409 */
[----:B-1----:R1:W-:Y:S06]  /*1390*/  MEMBAR.ALL.CTA ;  /* 0x0000000000007992 */ /* 0x0023ec0000008000 */
[----:B-1----:R-:W-:Y:S04]  /*13a0*/  FENCE.VIEW.ASYNC.S ;  /* 0x00000000000073c6 */ /* 0x002fe80000000000 */
[----:B------:R-:W1:Y:S02]  /*13b0*/  FENCE.VIEW.ASYNC.S ;  /* 0x00000000000073c6 */ /* 0x000e640000000000 */
[----:B-1----:R0:W1:Y:S02]  /*13c0*/  @!UP1 SYNCS.EXCH.64 URZ, [UR9+0x4000], UR4 ;  /* 0x0040000409ff95b2 */ /* 0x0020640008000100 */
[----:B-1----:R-:W-:Y:S06]  /*13d0*/  BAR.SYNC.DEFER_BLOCKING 0x0 ;  /* 0x0000000000007b1d */ /* 0x002fec0000010000 */
[----:B0-----:R-:W-:Y:S05]  /*13e0*/  @!P6 BRA `(.L_x_6) ;  /* 0x000000000084e947 */ /* 0x001fea0003800000 */
[----:B------:R-:W-:Y:S02]  /*13f0*/  UIADD3 UR4, UPT, UPT, UR9, 0x2000, URZ ;  /* 0x0000200009047890 */ /* 0x000fe4000fffe0ff */
[----:B------:R-:W-:Y:S02]  /*1400*/  USHF.R.U32.HI UR14, URZ, 0x4, UR9 ;  /* 0x00000004ff0e7899 */ /* 0x000fe40008011609 */
[----:B------:R-:W-:Y:S02]  /*1410*/  USHF.R.U32.HI UR4, URZ, 0x4, UR4 ;  /* 0x00000004ff047899 */ /* 0x000fe40008011604 */
[----:B------:R-:W-:Y:S02]  /*1420*/  USGXT.U32 UR14, UR14, 0xe ;  /* 0x0000000e0e0e789a */ /* 0x000fe40008000000 */
[----:B------:R-:W-:Y:S02]  /*1430*/  USGXT.U32 UR16, UR4, 0xe ;  /* 0x0000000e0410789a */ /* 0x000fe40008000000 */
[----:B------:R-:W-:-:S02]  /*1440*/  UIADD3 UR32, UP1, UPT, UR14, 0x80, URZ ;  /* 0x000000800e207890 */ /* 0x000fc4000ff3e0ff */
[----:B------:R-:W-:Y:S01]  /*1450*/  UIADD3 UR34, UP2, UPT, UR16, 0x2, URZ ;  /* 0x0000000210227890 */ /* 0x000fe2000ff5e0ff */
[----:B------:R-:W-:Y:S01]  /*1460*/  UMOV UR4, URZ ;  /* 0x000000ff00047c82 */ /* 0x000fe20008000000 */
[----:B------:R-:W-:Y:S01]  /*1470*/  UMOV UR36, 0x0 ;  /* 0x0000000000247882 */ /* 0x000fe20000000000 */
[----:B------:R-:W-:Y:S02]  /*1480*/  UIADD3.X UR33, UPT, UPT, UR4, 0x40004040, URZ, UP1, !UPT ;  /* 0x4000404004217890 */ /* 0x000fe40008ffe4ff */
[----:B------:R-:W-:Y:S02]  /*1490*/  UIADD3.X UR35, UPT, UPT, UR4, 0x40004040, URZ, UP2, !UPT ;  /* 0x4000404004237890 */ /* 0x000fe400097fe4ff */
[----:B------:R-:W-:Y:S02]  /*14a0*/  UIADD3.64 UR22, UPT, UPT, UR32, 0x80, URZ ;  /* 0x0000008020167897 */ /* 0x000fe4000fffe0ff */
[----:B------:R-:W-:Y:S02]  /*14b0*/  UIADD3.64 UR24, UPT, UPT, UR34, 0x2, URZ ;  /* 0x0000000222187897 */ /* 0x000fe4000fffe0ff */
[----:B------:R-:W-:-:S02]  /*14c0*/  UIADD3.64 UR26, UPT, UPT, UR32, 0x100, URZ ;  /* 0x00000100201a7897 */ /* 0x000fc4000fffe0ff */
[----:B------:R-:W-:Y:S01]  /*14d0*/  UIADD3.64 UR30, UPT, UPT, UR34, 0x4, URZ ;  /* 0x00000004221e7897 */ /* 0x000fe2000fffe0ff */
[----:B------:R-:W-:Y:S01]  /*14e0*/  UMOV UR37, 0x4108010 ;  /* 0x0410801000257882 */ /* 0x000fe20000000000 */
[----:B------:R-:W-:Y:S01]  /*14f0*/  UMOV UR15, 0x40004040 ;  /* 0x40004040000f7882 */ /* 0x000fe20000000000 */
[----:B------:R-:W-:Y:S01]  /*1500*/  UMOV UR17, 0x40004040 ;  /* 0x4000404000117882 */ /* 0x000fe20000000000 */
[----:B------:R-:W-:Y:S01]  /*1510*/  UMOV UR38, 0x0 ;  /* 0x0000000000267882 */ /* 0x000fe20000000000 */
[----:B------:R-:W-:Y:S01]  /*1520*/  UMOV UR39, 0x4108010 ;  /* 0x0410801000277882 */ /* 0x000fe20000000000 */
[----:B------:R-:W-:Y:S01]  /*1530*/  UMOV UR40, 0x0 ;  /* 0x0000000000287882 */ /* 0x000fe20000000000 */
[----:B------:R-:W-:Y:S01]  /*1540*/  UMOV UR41, 0x4108010 ;  /* 0x0410801000297882 */ /* 0x000fe20000000000 */
[----:B------:R-:W-:Y:S01]  /*1550*/  UMOV UR4, UR6 ;  /* 0x0000000600047c82 */ /* 0x000fe20008000000 */
[----:B------:R-:W-:Y:S01]  /*1560*/  UMOV UR5, URZ ;  /* 0x000000ff00057c82 */ /* 0x000fe20008000000 */
[----:B------:R0:W-:Y:S01]  /*1570*/  UTCHMMA gdesc[UR14], gdesc[UR16], tmem[UR11], tmem[UR36], idesc[UR37], !UPT ;  /* 0x00ff24100e0075ea */ /* 0x0001e2000f80000b */
[----:B------:R-:W-:Y:S01]  /*1580*/  UMOV UR42, 0x0 ;  /* 0x00000000002a7882 */ /* 0x000fe20000000000 */
[----:B------:R-:W-:Y:S01]  /*1590*/  UMOV UR43, 0x4108010 ;  /* 0x04108010002b7882 */ /* 0x000fe20000000000 */
[----:B------:R0:W-:Y:S01]  /*15a0*/  UTCHMMA gdesc[UR32], gdesc[UR34], tmem[UR11], tmem[UR38], idesc[UR39], UPT ;  /* 0x00ff2622200075ea */ /* 0x0001e2000b80000b */
[----:B------:R-:W-:Y:S01]  /*15b0*/  UMOV UR4, UR4 ;  /* 0x0000000400047c82 */ /* 0x000fe20008000000 */
[----:B------:R0:W-:Y:S01]  /*15c0*/  UTCHMMA gdesc[UR22], gdesc[UR24], tmem[UR11], tmem[UR40], idesc[UR41], UPT ;  /* 0x00ff2818160075ea */ /* 0x0001e2000b80000b */
[----:B------:R0:W-:Y:S01]  /*15d0*/  UTCHMMA gdesc[UR26], gdesc[UR30], tmem[UR11], tmem[UR42], idesc[UR43], UPT ;  /* 0x00ff2a1e1a0075ea */ /* 0x0001e2000b80000b */
[----:B------:R0:W-:Y:S01]  /*15e0*/  UTCBAR [UR4], URZ ;  /* 0x000000ff040073e9 */ /* 0x0001e200080000ff */
[----:B------:R-:W-:Y:S01]  /*15f0*/  NOP ;  /* 0x0000000000007918 */ /* 0x000fe20000000000 */
.L_x_6:
[----:B------:R-:W-:Y:S05]  /*1600*/  @!P1 BRA `(.L_x_7) ;  /* 0x0000000000089947 */ /* 0x000fea0003800000 */
[----:B------:R-:W1:Y:S02]  /*1610*/  SYNCS.PHASECHK.TRANS64.TRYWAIT P2, [UR9+0x4000], RZ ;  /* 0x004000ffff0075a7 */ /* 0x000e640008041109 */
[----:B-1----:R-:W-:Y:S05]  /*1620*/  @!P2 BRA `(.L_x_8) ;  /* 0x000000440000a947 */ /* 0x002fea0003800000 */
.L_x_7:
[----:B------:R-:W-:Y:S01]  /*1630*/  BAR.SYNC.DEFER_BLOCKING 0x0 ;  /* 0x0000000000007b1d */ /* 0x000fe20000010000 */
[--C-:B------:R-:W-:Y:S02]  /*1640*/  SHF.R.U32.HI R81, RZ, 0x2, R0.reuse ;  /* 0x00000002ff517819 */ /* 0x100fe40000011600 */
[--C-:B------:R-:W-:Y:S02]  /*1650*/  SHF.R.U32.HI R27, RZ, 0x1, R0.reuse ;  /* 0x00000001ff1b7819 */ /* 0x100fe40000011600 */
[----:B------:R-:W-:Y:S01]  /*1660*/  LOP3.LUT R81, R81, 0x20, RZ, 0xc0, !PT ;  /* 0x0000002051517812 */ /* 0x000fe200078ec0ff */
[----:B0-----:R-:W0:Y:S01]  /*1670*/  LDCU UR4, c[0x0][0x3a8] ;  /* 0x00007500ff0477ac */ /* 0x001e220008000800 */
[----:B------:R-:W-:Y:S01]  /*1680*/  LOP3.LUT R45, R27, 0x30, RZ, 0xc0, !PT ;  /* 0x000000301b2d7812 */ /* 0x000fe200078ec0ff */
[----:B------:R-:W-:Y:S01]  /*1690*/  LDTM.16dp32bit_t0_t15.x16 R4, tmem[UR12+0x100000] ;  /* 0x1000000c000479ee */ /* 0x000fe20008a00000 */
[----:B------:R-:W0:Y:S01]  /*16a0*/  LDTM.16dp32bit_t16_t31.x16 R4, tmem[UR12+0x100010] ;  /* 0x1000100c000479ee */ /* 0x000e220008a20000 */
[--C-:B------:R-:W-:Y:S01]  /*16b0*/  LOP3.LUT R27, R81, 0x10, R0.reuse, 0xf8, !PT ;  /* 0x00000010511b7812 */ /* 0x100fe200078ef800 */
[----:B------:R-:W1:Y:S01]  /*16c0*/  LDCU.64 UR16, c[0x0][0x3d0] ;  /* 0x00007a00ff1077ac */ /* 0x000e620008000a00 */
[----:B------:R-:W-:Y:S01]  /*16d0*/  LOP3.LUT R60, R45, 0xf, R0, 0xf8, !PT ;  /* 0x0000000f2d3c7812 */ /* 0x000fe200078ef800 */
[----:B------:R-:W2:Y:S01]  /*16e0*/  LDC.64 R84, c[0x0][0x390] ;  /* 0x0000e400ff547b82 */ /* 0x000ea20000000a00 */
[----:B------:R-:W-:-:S02]  /*16f0*/  LOP3.LUT R61, R27, 0x3, RZ, 0xfc, !PT ;  /* 0x000000031b3d7812 */ /* 0x000fc400078efcff */
[----:B------:R-:W-:Y:S02]  /*1700*/  LOP3.LUT R28, R60, R21, RZ, 0xfc, !PT ;  /* 0x000000153c1c7212 */ /* 0x000fe400078efcff */
[C---:B------:R-:W-:Y:S02]  /*1710*/  LOP3.LUT R45, R27.reuse, 0x2, RZ, 0xfc, !PT ;  /* 0x000000021b2d7812 */ /* 0x040fe400078efcff */
[C---:B------:R-:W-:Y:S02]  /*1720*/  ISETP.GE.AND P3, PT, R28.reuse, R61, PT ;  /* 0x0000003d1c00720c */ /* 0x040fe40003f66270 */
[C---:B------:R-:W-:Y:S02]  /*1730*/  LOP3.LUT R63, R27.reuse, 0x4, RZ, 0xfc, !PT ;  /* 0x000000041b3f7812 */ /* 0x040fe400078efcff */
[C---:B------:R-:W-:Y:S01]  /*1740*/  ISETP.GE.AND P2, PT, R28.reuse, R45, PT ;  /* 0x0000002d1c00720c */ /* 0x040fe20003f46270 */
[----:B------:R-:W3:Y:S01]  /*1750*/  @!P0 SYNCS.CCTL.IV [UR9+0x4000] ;  /* 0x00400000ff0089b1 */ /* 0x000ee20008000009 */
[----:B------:R-:W-:Y:S01]  /*1760*/  LOP3.LUT R45, R27, 0x5, RZ, 0xfc, !PT ;  /* 0x000000051b2d7812 */ /* 0x000fe200078efcff */
[----:B------:R-:W-:Y:S01]  /*1770*/  NOP ;  /* 0x0000000000007918 */ /* 0x000fe20000000000 */
[----:B------:R-:W-:Y:S01]  /*1780*/  ISETP.GE.AND P4, PT, R28, R63, PT ;  /* 0x0000003f1c00720c */ /* 0x000fe20003f86270 */
[----:B-1----:R-:W-:Y:S01]  /*1790*/  IMAD R29, R29, UR17, RZ ;  /* 0x000000111d1d7c24 */ /* 0x002fe2000f8e02ff */
[----:B------:R-:W-:-:S02]  /*17a0*/  LOP3.LUT R82, R0, 0xff, RZ, 0xc0, !PT ;  /* 0x000000ff00527812 */ /* 0x000fc400078ec0ff */
[----:B------:R-:W-:Y:S01]  /*17b0*/  PRMT R100, RZ, 0x7610, R100 ;  /* 0x00007610ff647816 */ /* 0x000fe20000000064 */
[----:B0-----:R-:W-:Y:S01]  /*17c0*/  FMUL R6, R6, UR4 ;  /* 0x0000000406067c20 */ /* 0x001fe20008400000 */
[----:B------:R-:W-:Y:S01]  /*17d0*/  FMUL R61, R7, UR4 ;  /* 0x00000004073d7c20 */ /* 0x000fe20008400000 */
[----:B------:R-:W-:Y:S01]  /*17e0*/  LOP3.LUT R7, R27, 0x6, RZ, 0xfc, !PT ;  /* 0x000000061b077812 */ /* 0x000fe200078efcff */
[----:B------:R-:W-:Y:S01]  /*17f0*/  FMUL R62, R8, UR4 ;  /* 0x00000004083e7c20 */ /* 0x000fe20008400000 */
[----:B------:R-:W-:Y:S01]  /*1800*/  FMUL R80, R4, UR4 ;  /* 0x0000000404507c20 */ /* 0x000fe20008400000 */
[----:B------:R-:W-:Y:S01]  /*1810*/  FSEL R6, R6, -INF , P2 ;  /* 0xff80000006067808 */ /* 0x000fe20001000000 */
[----:B------:R-:W-:Y:S01]  /*1820*/  FMUL R5, R5, UR4 ;  /* 0x0000000405057c20 */ /* 0x000fe20008400000 */
[----:B------:R-:W-:Y:S01]  /*1830*/  ISETP.GE.AND P2, PT, R28, R45, PT ;  /* 0x0000002d1c00720c */ /* 0x000fe20003f46270 */
[----:B------:R-:W-:Y:S01]  /*1840*/  FMUL R14, R14, UR4 ;  /* 0x000000040e0e7c20 */ /* 0x000fe20008400000 */
[----:B------:R-:W-:Y:S01]  /*1850*/  FSEL R8, R61, -INF , P3 ;  /* 0xff8000003d087808 */ /* 0x000fe20001800000 */
[----:B------:R-:W-:Y:S01]  /*1860*/  FMUL R61, R9, UR4 ;  /* 0x00000004093d7c20 */ /* 0x000fe20008400000 */
[----:B------:R-:W-:Y:S01]  /*1870*/  LOP3.LUT R45, R27, 0x7, RZ, 0xfc, !PT ;  /* 0x000000071b2d7812 */ /* 0x000fe200078efcff */
[----:B------:R-:W-:Y:S01]  /*1880*/  FMUL R18, R18, UR4 ;  /* 0x0000000412127c20 */ /* 0x000fe20008400000 */
[----:B------:R-:W-:-:S02]  /*1890*/  ISETP.GE.AND P3, PT, R28, R7, PT ;  /* 0x000000071c00720c */ /* 0x000fc40003f66270 */
[----:B------:R-:W-:Y:S01]  /*18a0*/  FSEL R7, R62, -INF , P4 ;  /* 0xff8000003e077808 */ /* 0x000fe20002000000 */
[----:B------:R-:W-:Y:S01]  /*18b0*/  FMUL R62, R10, UR4 ;  /* 0x000000040a3e7c20 */ /* 0x000fe20008400000 */
[----:B------:R-:W-:Y:S02]  /*18c0*/  LOP3.LUT R9, R27, 0x8, RZ, 0xfc, !PT ;  /* 0x000000081b097812 */ /* 0x000fe400078efcff */
[C---:B------:R-:W-:Y:S02]  /*18d0*/  ISETP.GE.AND P4, PT, R28.reuse, R45, PT ;  /* 0x0000002d1c00720c */ /* 0x040fe40003f86270 */
[----:B------:R-:W-:Y:S01]  /*18e0*/  FSEL R10, R61, -INF , P2 ;  /* 0xff8000003d0a7808 */ /* 0x000fe20001000000 */
[----:B------:R-:W-:Y:S01]  /*18f0*/  FMUL R61, R11, UR4 ;  /* 0x000000040b3d7c20 */ /* 0x000fe20008400000 */
[----:B------:R-:W-:Y:S02]  /*1900*/  LOP3.LUT R45, R27, 0x9, RZ, 0xfc, !PT ;  /* 0x000000091b2d7812 */ /* 0x000fe400078efcff */
[----:B------:R-:W-:-:S02]  /*1910*/  ISETP.GE.AND P2, PT, R28, R9, PT ;  /* 0x000000091c00720c */ /* 0x000fc40003f46270 */
[----:B------:R-:W-:Y:S01]  /*1920*/  FSEL R9, R62, -INF , P3 ;  /* 0xff8000003e097808 */ /* 0x000fe20001800000 */
[----:B------:R-:W-:Y:S01]  /*1930*/  IMAD.HI R62, R29, 0x2, RZ ;  /* 0x000000021d3e7827 */ /* 0x000fe200078e02ff */
[----:B------:R-:W-:-:S03]  /*1940*/  ISETP.GE.AND P3, PT, R28, R45, PT ;  /* 0x0000002d1c00720c */ /* 0x000fc60003f66270 */
[----:B------:R-:W-:Y:S01]  /*1950*/  FMUL R45, R12, UR4 ;  /* 0x000000040c2d7c20 */ /* 0x000fe20008400000 */
[----:B------:R-:W-:Y:S01]  /*1960*/  FSEL R12, R61, -INF , P4 ;  /* 0xff8000003d0c7808 */ /* 0x000fe20002000000 */
[----:B------:R-:W-:Y:S01]  /*1970*/  FMUL R61, R13, UR4 ;  /* 0x000000040d3d7c20 */ /* 0x000fe20008400000 */
[C---:B------:R-:W-:Y:S02]  /*1980*/  LOP3.LUT R11, R27.reuse, 0xa, RZ, 0xfc, !PT ;  /* 0x0000000a1b0b7812 */ /* 0x040fe400078efcff */
[----:B------:R-:W-:Y:S02]  /*1990*/  LOP3.LUT R13, R27, 0xb, RZ, 0xfc, !PT ;  /* 0x0000000b1b0d7812 */ /* 0x000fe400078efcff */
[----:B------:R-:W-:Y:S02]  /*19a0*/  ISETP.GE.AND P4, PT, R28, R11, PT ;  /* 0x0000000b1c00720c */ /* 0x000fe40003f86270 */
[----:B------:R-:W-:Y:S02]  /*19b0*/  FSEL R11, R45, -INF , P2 ;  /* 0xff8000002d0b7808 */ /* 0x000fe40001000000 */
[----:B------:R-:W-:-:S02]  /*19c0*/  FSEL R4, R61, -INF , P3 ;  /* 0xff8000003d047808 */ /* 0x000fc40001800000 */
[CC--:B------:R-:W-:Y:S02]  /*19d0*/  ISETP.GE.AND P2, PT, R28.reuse, R27.reuse, PT ;  /* 0x0000001b1c00720c */ /* 0x0c0fe40003f46270 */
[----:B------:R-:W-:Y:S02]  /*19e0*/  ISETP.GT.AND P3, PT, R28, R27, PT ;  /* 0x0000001b1c00720c */ /* 0x000fe40003f64270 */
[----:B------:R-:W-:Y:S02]  /*19f0*/  FSEL R80, R80, -INF , P2 ;  /* 0xff80000050507808 */ /* 0x000fe40001000000 */
[----:B------:R-:W-:Y:S02]  /*1a00*/  FSEL R83, R5, -INF , P3 ;  /* 0xff80000005537808 */ /* 0x000fe40001800000 */
[----:B------:R-:W-:Y:S02]  /*1a10*/  FSEL R5, R14, -INF , P4 ;  /* 0xff8000000e057808 */ /* 0x000fe40002000000 */
[----:B------:R-:W-:-:S02]  /*1a20*/  FMNMX3 R14, R80, R83, R6, !PT ;  /* 0x00000053500e7276 */ /* 0x000fc40007800006 */
[----:B------:R-:W-:Y:S02]  /*1a30*/  ISETP.GE.AND P2, PT, R28, R13, PT ;  /* 0x0000000d1c00720c */ /* 0x000fe40003f46270 */
[----:B------:R-:W-:Y:S02]  /*1a40*/  LOP3.LUT R13, R27, 0xc, RZ, 0xfc, !PT ;  /* 0x0000000c1b0d7812 */ /* 0x000fe400078efcff */
[----:B------:R-:W-:Y:S01]  /*1a50*/  FMNMX3 R61, R14, R8, R7, !PT ;  /* 0x000000080e3d7276 */ /* 0x000fe20007800007 */
[----:B------:R-:W-:Y:S01]  /*1a60*/  FMUL R14, R16, UR4 ;  /* 0x00000004100e7c20 */ /* 0x000fe20008400000 */
[----:B------:R-:W-:Y:S01]  /*1a70*/  ISETP.GE.AND P4, PT, R28, R13, PT ;  /* 0x0000000d1c00720c */ /* 0x000fe20003f86270 */
[----:B------:R-:W-:Y:S01]  /*1a80*/  FMUL R13, R15, UR4 ;  /* 0x000000040f0d7c20 */ /* 0x000fe20008400000 */
[----:B------:R-:W-:Y:S01]  /*1a90*/  FMNMX3 R61, R61, R10, R9, !PT ;  /* 0x0000000a3d3d7276 */ /* 0x000fe20007800009 */
[----:B------:R-:W-:Y:S01]  /*1aa0*/  FMUL R16, R19, UR4 ;  /* 0x0000000413107c20 */ /* 0x000fe20008400000 */
[----:B------:R-:W-:Y:S01]  /*1ab0*/  LOP3.LUT R15, R27, 0xe, RZ, 0xfc, !PT ;  /* 0x0000000e1b0f7812 */ /* 0x000fe200078efcff */
[----:B------:R-:W-:Y:S01]  /*1ac0*/  IMAD.SHL.U32 R19, R29, 0x2, RZ ;  /* 0x000000021d137824 */ /* 0x000fe200078e00ff */
[----:B------:R-:W-:Y:S01]  /*1ad0*/  LOP3.LUT R45, R27, 0xd, RZ, 0xfc, !PT ;  /* 0x0000000d1b2d7812 */ /* 0x000fe200078efcff */
[----:B------:R-:W-:Y:S01]  /*1ae0*/  IMAD.SHL.U32 R29, R60, 0x8, RZ ;  /* 0x000000083c1d7824 */ /* 0x000fe200078e00ff */
[----:B------:R-:W-:-:S02]  /*1af0*/  FMNMX3 R61, R61, R12, R11, !PT ;  /* 0x0000000c3d3d7276 */ /* 0x000fc4000780000b */
[----:B------:R-:W-:Y:S02]  /*1b00*/  FSEL R13, R13, -INF , P2 ;  /* 0xff8000000d0d7808 */ /* 0x000fe40001000000 */
[C---:B------:R-:W-:Y:S01]  /*1b10*/  ISETP.GE.AND P2, PT, R28.reuse, R15, PT ;  /* 0x0000000f1c00720c */ /* 0x040fe20003f46270 */
[----:B------:R-:W-:Y:S01]  /*1b20*/  FMUL R15, R17, UR4 ;  /* 0x00000004110f7c20 */ /* 0x000fe20008400000 */
[----:B------:R-:W-:Y:S01]  /*1b30*/  ISETP.GE.AND P3, PT, R28, R45, PT ;  /* 0x0000002d1c00720c */ /* 0x000fe20003f66270 */
[----:B------:R-:W0:Y:S01]  /*1b40*/  LDC R17, c[0x0][0x3d8] ;  /* 0x0000f600ff117b82 */ /* 0x000e220000000800 */
[----:B------:R-:W-:Y:S01]  /*1b50*/  LOP3.LUT R45, R27, 0xf, RZ, 0xfc, !PT ;  /* 0x0000000f1b2d7812 */ /* 0x000fe200078efcff */
[----:B------:R-:W-:Y:S01]  /*1b60*/  UIMAD UR4, UR8, UR16, URZ ;  /* 0x00000010080472a4 */ /* 0x000fe2000f8e02ff */
[----:B------:R-:W-:Y:S02]  /*1b70*/  FSEL R14, R14, -INF , P4 ;  /* 0xff8000000e0e7808 */ /* 0x000fe40002000000 */
[----:B------:R-:W-:Y:S01]  /*1b80*/  FMNMX3 R61, R61, R4, R5, !PT ;  /* 0x000000043d3d7276 */ /* 0x000fe20007800005 */
[----:B------:R-:W-:Y:S01]  /*1b90*/  USHF.L.U32 UR5, UR4, 0x1, URZ ;  /* 0x0000000104057899 */ /* 0x000fe200080006ff */
[----:B------:R-:W-:-:S02]  /*1ba0*/  ISETP.GE.AND P4, PT, R28, R45, PT ;  /* 0x0000002d1c00720c */ /* 0x000fc40003f86270 */
[----:B------:R-:W-:Y:S02]  /*1bb0*/  FSEL R15, R15, -INF , P3 ;  /* 0xff8000000f0f7808 */ /* 0x000fe40001800000 */
[----:B------:R-:W-:Y:S02]  /*1bc0*/  FSEL R18, R18, -INF , P2 ;  /* 0xff80000012127808 */ /* 0x000fe40001000000 */
[----:B------:R-:W-:Y:S02]  /*1bd0*/  FMNMX3 R61, R61, R13, R14, !PT ;  /* 0x0000000d3d3d7276 */ /* 0x000fe4000780000e */
[----:B------:R-:W-:Y:S02]  /*1be0*/  FSEL R16, R16, -INF , P4 ;  /* 0xff80000010107808 */ /* 0x000fe40002000000 */
[----:B------:R-:W-:Y:S02]  /*1bf0*/  FMNMX3 R61, R61, R15, R18, !PT ;  /* 0x0000000f3d3d7276 */ /* 0x000fe40007800012 */
[----:B--2---:R-:W-:Y:S01]  /*1c00*/  IADD3 R79, P3, P4, R19, UR5, R84 ;  /* 0x00000005134f7c10 */ /* 0x004fe2000fc7e054 */
[----:B------:R-:W-:Y:S01]  /*1c10*/  UIMAD.WIDE UR4, UR4, 0x2, URZ ;  /* 0x00000002040478a5 */ /* 0x000fe2000f8e02ff */
[----:B------:R-:W-:-:S02]  /*1c20*/  FMNMX R61, R16, R61, !PT ;  /* 0x0000003d103d7209 */ /* 0x000fc40007800000 */
[----:B------:R-:W-:Y:S01]  /*1c30*/  LOP3.LUT R19, R0, 0x1f, RZ, 0xc0, !PT ;  /* 0x0000001f00137812 */ /* 0x000fe200078ec0ff */
[----:B0-----:R-:W-:Y:S01]  /*1c40*/  IMAD R44, R44, R17, RZ ;  /* 0x000000112c2c7224 */ /* 0x001fe200078e02ff */
[----:B------:R-:W-:Y:S01]  /*1c50*/  SHF.R.U32.HI R68, RZ, 0x5, R82 ;  /* 0x00000005ff447819 */ /* 0x000fe20000011652 */
[----:B------:R-:W0:Y:S01]  /*1c60*/  SHFL.BFLY PT, R64, R61, 0x10, 0x1f ;  /* 0x0e001f003d407f89 */ /* 0x000e2200000e0000 */
[----:B------:R-:W-:Y:S02]  /*1c70*/  ISETP.GE.U32.AND P2, PT, R19, 0x10, PT ;  /* 0x000000101300780c */ /* 0x000fe40003f46070 */
[----:B------:R-:W-:Y:S01]  /*1c80*/  IADD3.X R85, PT, PT, R62, UR5, R85, P3, P4 ;  /* 0x000000053e557c10 */ /* 0x000fe20009fe8455 */
[----:B------:R-:W-:Y:S01]  /*1c90*/  IMAD R62, R17, 0x4, R44 ;  /* 0x00000004113e7824 */ /* 0x000fe200078e022c */
[----:B------:R-:W-:Y:S02]  /*1ca0*/  LEA R102, P4, R44, R79, 0x1 ;  /* 0x0000004f2c667211 */ /* 0x000fe400078808ff */
[----:B------:R-:W-:-:S02]  /*1cb0*/  LEA R45, R82, UR9, 0x2 ;  /* 0x00000009522d7c11 */ /* 0x000fc4000f8e10ff */
[----:B------:R-:W-:Y:S02]  /*1cc0*/  LEA.HI.X.SX32 R103, R44, R85, 0x1, P4 ;  /* 0x000000552c677211 */ /* 0x000fe400020f0eff */
[----:B------:R-:W-:Y:S02]  /*1cd0*/  LOP3.LUT R44, R29, 0x4, R68, 0xf8, !PT ;  /* 0x000000041d2c7812 */ /* 0x000fe400078ef844 */
[C---:B------:R-:W-:Y:S02]  /*1ce0*/  LEA R98, P3, R62.reuse, R79, 0x1 ;  /* 0x0000004f3e627211 */ /* 0x040fe400078608ff */
[----:B------:R-:W-:Y:S02]  /*1cf0*/  PRMT R104, RZ, 0x7610, R104 ;  /* 0x00007610ff687816 */ /* 0x000fe40000000068 */
[----:B------:R-:W-:Y:S02]  /*1d00*/  LEA.HI.X.SX32 R99, R62, R85, 0x1, P3 ;  /* 0x000000553e637211 */ /* 0x000fe400018f0eff */
[----:B------:R-:W-:-:S02]  /*1d10*/  ISETP.GE.U32.AND P3, PT, R82, 0x80, PT ;  /* 0x000000805200780c */ /* 0x000fc40003f66070 */
[----:B------:R-:W-:Y:S02]  /*1d20*/  PRMT R106, RZ, 0x7610, R106 ;  /* 0x00007610ff6a7816 */ /* 0x000fe4000000006a */
[----:B------:R-:W-:Y:S02]  /*1d30*/  PRMT R108, RZ, 0x7610, R108 ;  /* 0x00007610ff6c7816 */ /* 0x000fe4000000006c */
[----:B0-----:R-:W-:Y:S01]  /*1d40*/  FMNMX R61, R61, R64, !PT ;  /* 0x000000403d3d7209 */ /* 0x001fe20007800000 */
[C---:B------:R-:W-:Y:S01]  /*1d50*/  IMAD R64, R17.reuse, 0x4, R62 ;  /* 0x0000000411407824 */ /* 0x040fe200078e023e */
[----:B------:R-:W-:Y:S02]  /*1d60*/  PRMT R101, RZ, 0x7610, R101 ;  /* 0x00007610ff657816 */ /* 0x000fe40000000065 */
[----:B------:R-:W-:Y:S01]  /*1d70*/  PRMT R105, RZ, 0x7610, R105 ;  /* 0x00007610ff697816 */ /* 0x000fe20000000069 */
[----:B---3--:R-:W-:Y:S01]  /*1d80*/  @!P2 STS [R44+UR9+0x2000], R61 ;  /* 0x0020003d2c00a988 */ /* 0x008fe20008000809 */
[C---:B------:R-:W-:Y:S01]  /*1d90*/  LEA R96, P4, R64.reuse, R79, 0x1 ;  /* 0x0000004f40607211 */ /* 0x040fe200078808ff */
[C---:B------:R-:W-:Y:S01]  /*1da0*/  IMAD R66, R17.reuse, 0x4, R64 ;  /* 0x0000000411427824 */ /* 0x040fe200078e0240 */
[----:B------:R-:W-:Y:S01]  /*1db0*/  PRMT R107, RZ, 0x7610, R107 ;  /* 0x00007610ff6b7816 */ /* 0x000fe2000000006b */
[----:B------:R-:W-:Y:S01]  /*1dc0*/  BAR.SYNC.DEFER_BLOCKING 0x0 ;  /* 0x0000000000007b1d */ /* 0x000fe20000010000 */
[----:B------:R-:W-:Y:S01]  /*1dd0*/  LEA.HI.X.SX32 R97, R64, R85, 0x1, P4 ;  /* 0x0000005540617211 */ /* 0x000fe200020f0eff */
[----:B------:R-:W-:Y:S01]  /*1de0*/  IMAD R60, R17, 0x4, R66 ;  /* 0x00000004113c7824 */ /* 0x000fe200078e0242 */
[----:B------:R-:W-:-:S02]  /*1df0*/  LEA R94, P4, R66, R79, 0x1 ;  /* 0x0000004f425e7211 */ /* 0x000fc400078808ff */
[----:B------:R-:W-:Y:S01]  /*1e00*/  PRMT R109, RZ, 0x7610, R109 ;  /* 0x00007610ff6d7816 */ /* 0x000fe2000000006d */
[C---:B------:R-:W-:Y:S01]  /*1e10*/  IMAD R62, R17.reuse, 0x4, R60 ;  /* 0x00000004113e7824 */ /* 0x040fe200078e023c */
[----:B------:R-:W-:Y:S02]  /*1e20*/  LEA.HI.X.SX32 R95, R66, R85, 0x1, P4 ;  /* 0x00000055425f7211 */ /* 0x000fe400020f0eff */
[C---:B------:R-:W-:Y:S02]  /*1e30*/  LEA R92, P4, R60.reuse, R79, 0x1 ;  /* 0x0000004f3c5c7211 */ /* 0x040fe400078808ff */
[----:B------:R-:W-:Y:S02]  /*1e40*/  PRMT R111, RZ, 0x7610, R111 ;  /* 0x00007610ff6f7816 */ /* 0x000fe4000000006f */
[----:B------:R-:W-:Y:S01]  /*1e50*/  LEA.HI.X.SX32 R93, R60, R85, 0x1, P4 ;  /* 0x000000553c5d7211 */ /* 0x000fe200020f0eff */
[----:B------:R-:W-:Y:S01]  /*1e60*/  IMAD R60, R17, 0x4, R62 ;  /* 0x00000004113c7824 */ /* 0x000fe200078e023e */
[----:B------:R-:W-:-:S02]  /*1e70*/  LEA R90, P4, R62, R79, 0x1 ;  /* 0x0000004f3e5a7211 */ /* 0x000fc400078808ff */
[----:B------:R-:W-:Y:S02]  /*1e80*/  PRMT R113, RZ, 0x7610, R113 ;  /* 0x00007610ff717816 */ /* 0x000fe40000000071 */
[----:B------:R-:W-:Y:S01]  /*1e90*/  LEA.HI.X.SX32 R91, R62, R85, 0x1, P4 ;  /* 0x000000553e5b7211 */ /* 0x000fe200020f0eff */
[C---:B------:R-:W-:Y:S01]  /*1ea0*/  IMAD R62, R17.reuse, 0x4, R60 ;  /* 0x00000004113e7824 */ /* 0x040fe200078e023c */
[C---:B------:R-:W-:Y:S02]  /*1eb0*/  LEA R88, P4, R60.reuse, R79, 0x1 ;  /* 0x0000004f3c587211 */ /* 0x040fe400078808ff */
[----:B------:R-:W-:Y:S01]  /*1ec0*/  PRMT R115, RZ, 0x7610, R115 ;  /* 0x00007610ff737816 */ /* 0x000fe20000000073 */
[----:B------:R-:W0:Y:S01]  /*1ed0*/  @!P3 LDS R78, [R45+0x2000] ;  /* 0x002000002d4eb984 */ /* 0x000e220000000800 */
[----:B------:R-:W-:Y:S01]  /*1ee0*/  LEA.HI.X.SX32 R89, R60, R85, 0x1, P4 ;  /* 0x000000553c597211 */ /* 0x000fe200020f0eff */
[----:B------:R-:W-:Y:S01]  /*1ef0*/  IMAD R60, R17, 0x4, R62 ;  /* 0x00000004113c7824 */ /* 0x000fe200078e023e */
[----:B------:R-:W-:-:S02]  /*1f00*/  LEA R86, P4, R62, R79, 0x1 ;  /* 0x0000004f3e567211 */ /* 0x000fc400078808ff */
[----:B------:R-:W-:Y:S02]  /*1f10*/  PRMT R117, RZ, 0x7610, R117 ;  /* 0x00007610ff757816 */ /* 0x000fe40000000075 */
[----:B------:R-:W-:Y:S01]  /*1f20*/  LEA.HI.X.SX32 R87, R62, R85, 0x1, P4 ;  /* 0x000000553e577211 */ /* 0x000fe200020f0eff */
[----:B------:R-:W-:Y:S01]  /*1f30*/  IMAD R62, R17, 0x4, R60 ;  /* 0x00000004113e7824 */ /* 0x000fe200078e023c */
[----:B------:R-:W-:-:S04]  /*1f40*/  LEA R76, P4, R60, R79, 0x1 ;  /* 0x0000004f3c4c7211 */ /* 0x000fc800078808ff */
        /* <DEDUP_REMOVED lines=13> */
[C---:B------:R-:W-:Y:S01]  /*2020*/  IMAD R60, R17.reuse, 0x4, R62 ;  /* 0x00000004113c7824 */ /* 0x040fe200078e023e */
[C---:B------:R-:W-:Y:S01]  /*2030*/  LEA R64, P4, R62.reuse, R79, 0x1 ;  /* 0x0000004f3e407211 */ /* 0x040fe200078808ff */
[----:B0-----:R-:W0:Y:S02]  /*2040*/  SHFL.BFLY PT, R19, R78, 0x1, 0x1f ;  /* 0x0c201f004e137f89 */ /* 0x001e2400000e0000 */
[----:B------:R-:W-:Y:S01]  /*2050*/  IMAD R17, R17, 0x4, R60 ;  /* 0x0000000411117824 */ /* 0x000fe200078e023c */
[----:B------:R-:W-:Y:S02]  /*2060*/  LEA.HI.X.SX32 R65, R62, R85, 0x1, P4 ;  /* 0x000000553e417211 */ /* 0x000fe400020f0eff */
[----:B------:R-:W-:-:S04]  /*2070*/  LEA R62, P4, R60, R79, 0x1 ;  /* 0x0000004f3c3e7211 */ /* 0x000fc800078808ff */
[----:B------:R-:W-:Y:S02]  /*2080*/  LEA.HI.X.SX32 R63, R60, R85, 0x1, P4 ;  /* 0x000000553c3f7211 */ /* 0x000fe400020f0eff */
[----:B------:R-:W-:-:S04]  /*2090*/  LEA R60, P4, R17, R79, 0x1 ;  /* 0x0000004f113c7211 */ /* 0x000fc800078808ff */
[----:B------:R-:W-:Y:S02]  /*20a0*/  LEA.HI.X.SX32 R61, R17, R85, 0x1, P4 ;  /* 0x00000055113d7211 */ /* 0x000fe400020f0eff */
[----:B------:R-:W-:-:S04]  /*20b0*/  LOP3.LUT P4, RZ, R0, 0x1, RZ, 0xc0, !PT ;  /* 0x0000000100ff7812 */ /* 0x000fc8000788c0ff */
[----:B------:R-:W-:Y:S02]  /*20c0*/  ISETP.LT.U32.AND P4, PT, R82, 0x80, !P4 ;  /* 0x000000805200780c */ /* 0x000fe40006781070 */
[----:B0-----:R-:W-:-:S11]  /*20d0*/  FMNMX R82, R78, R19, !PT ;  /* 0x000000134e527209 */ /* 0x001fd60007800000 */
[----:B------:R-:W-:Y:S01]  /*20e0*/  @P4 STS [R45+0x2000], R82 ;  /* 0x002000522d004388 */ /* 0x000fe20000000800 */
[----:B------:R-:W-:Y:S06]  /*20f0*/  BAR.SYNC.DEFER_BLOCKING 0x0 ;  /* 0x0000000000007b1d */ /* 0x000fec0000010000 */
[----:B------:R-:W0:Y:S02]  /*2100*/  LDS R79, [R29+UR9+0x2000] ;  /* 0x002000091d4f7984 */ /* 0x000e240008000800 */
[----:B0-----:R-:W-:-:S05]  /*2110*/  FMNMX R79, R79, -INF , !PT ;  /* 0xff8000004f4f7809 */ /* 0x001fca0007800000 */
[--C-:B------:R-:W-:Y:S01]  /*2120*/  FADD R19, R6, -R79.reuse ;  /* 0x8000004f06137221 */ /* 0x100fe20000000000 */
[--C-:B------:R-:W-:Y:S01]  /*2130*/  FADD R80, R80, -R79.reuse ;  /* 0x8000004f50507221 */ /* 0x100fe20000000000 */
[--C-:B------:R-:W-:Y:S01]  /*2140*/  FADD R83, R83, -R79.reuse ;  /* 0x8000004f53537221 */ /* 0x100fe20000000000 */
[--C-:B------:R-:W-:Y:S01]  /*2150*/  FADD R4, R4, -R79.reuse ;  /* 0x8000004f04047221 */ /* 0x100fe20000000000 */
[----:B------:R-:W-:Y:S01]  /*2160*/  FMUL R78, R19, 1.4426950216293334961 ;  /* 0x3fb8aa3b134e7820 */ /* 0x000fe20000400000 */
[--C-:B------:R-:W-:Y:S01]  /*2170*/  FADD R19, R8, -R79.reuse ;  /* 0x8000004f08137221 */ /* 0x100fe20000000000 */
[----:B------:R-:W-:Y:S01]  /*2180*/  FMUL R17, R80, 1.4426950216293334961 ;  /* 0x3fb8aa3b50117820 */ /* 0x000fe20000400000 */
[----:B------:R-:W-:Y:S01]  /*2190*/  FMUL R83, R83, 1.4426950216293334961 ;  /* 0x3fb8aa3b53537820 */ /* 0x000fe20000400000 */
[----:B------:R0:W-:Y:S01]  /*21a0*/  MUFU.EX2 R8, R78 ;  /* 0x0000004e00087308 */ /* 0x0001e20000000800 */
[----:B------:R-:W-:Y:S01]  /*21b0*/  FMUL R80, R19, 1.4426950216293334961 ;  /* 0x3fb8aa3b13507820 */ /* 0x000fe20000400000 */
[--C-:B------:R-:W-:Y:S01]  /*21c0*/  FADD R19, R7, -R79.reuse ;  /* 0x8000004f07137221 */ /* 0x100fe20000000000 */
[----:B------:R-:W-:-:S03]  /*21d0*/  FADD R5, R5, -R79 ;  /* 0x8000004f05057221 */ /* 0x000fc60000000000 */
[----:B------:R-:W-:Y:S01]  /*21e0*/  FMUL R82, R19, 1.4426950216293334961 ;  /* 0x3fb8aa3b13527820 */ /* 0x000fe20000400000 */
[--C-:B------:R-:W-:Y:S01]  /*21f0*/  FADD R19, R10, -R79.reuse ;  /* 0x8000004f0a137221 */ /* 0x100fe20000000000 */
[----:B------:R-:W-:Y:S01]  /*2200*/  MUFU.EX2 R17, R17 ;  /* 0x0000001100117308 */ /* 0x000fe20000000800 */
[----:B0-----:R-:W-:Y:S01]  /*2210*/  FMUL R78, R4, 1.4426950216293334961 ;  /* 0x3fb8aa3b044e7820 */ /* 0x001fe20000400000 */
[--C-:B------:R-:W-:Y:S01]  /*2220*/  FADD R4, R13, -R79.reuse ;  /* 0x8000004f0d047221 */ /* 0x100fe20000000000 */
[----:B------:R-:W-:Y:S01]  /*2230*/  FMUL R84, R19, 1.4426950216293334961 ;  /* 0x3fb8aa3b13547820 */ /* 0x000fe20000400000 */
[----:B------:R-:W-:Y:S01]  /*2240*/  FADD R19, R9, -R79 ;  /* 0x8000004f09137221 */ /* 0x000fe20000000000 */
[----:B------:R-:W-:-:S03]  /*2250*/  FMUL R5, R5, 1.4426950216293334961 ;  /* 0x3fb8aa3b05057820 */ /* 0x000fc60000400000 */
[----:B------:R0:W1:Y:S08]  /*2260*/  MUFU.EX2 R6, R83 ;  /* 0x0000005300067308 */ /* 0x0000700000000800 */
[----:B------:R2:W3:Y:S01]  /*2270*/  MUFU.EX2 R7, R80 ;  /* 0x0000005000077308 */ /* 0x0004e20000000800 */
[----:B0-----:R-:W-:Y:S01]  /*2280*/  FMUL R83, R19, 1.4426950216293334961 ;  /* 0x3fb8aa3b13537820 */ /* 0x001fe20000400000 */
[----:B------:R-:W-:-:S04]  /*2290*/  FADD R19, R12, -R79 ;  /* 0x8000004f0c137221 */ /* 0x000fc80000000000 */
[----:B------:R-:W-:Y:S01]  /*22a0*/  FMUL R85, R19, 1.4426950216293334961 ;  /* 0x3fb8aa3b13557820 */ /* 0x000fe20000400000 */
[--C-:B------:R-:W-:Y:S01]  /*22b0*/  FADD R19, R11, -R79.reuse ;  /* 0x8000004f0b137221 */ /* 0x100fe20000000000 */
[----:B------:R-:W0:Y:S01]  /*22c0*/  MUFU.EX2 R10, R82 ;  /* 0x00000052000a7308 */ /* 0x000e220000000800 */
[----:B--2---:R-:W-:Y:S01]  /*22d0*/  FMUL R80, R4, 1.4426950216293334961 ;  /* 0x3fb8aa3b04507820 */ /* 0x004fe20000400000 */
[----:B------:R-:W-:Y:S01]  /*22e0*/  FADD R4, R14, -R79 ;  /* 0x8000004f0e047221 */ /* 0x000fe20000000000 */
[----:B------:R-:W-:-:S05]  /*22f0*/  FMUL R19, R19, 1.4426950216293334961 ;  /* 0x3fb8aa3b13137820 */ /* 0x000fca0000400000 */
[----:B------:R-:W2:Y:S08]  /*2300*/  MUFU.EX2 R9, R84 ;  /* 0x0000005400097308 */ /* 0x000eb00000000800 */
[----:B------:R1:W4:Y:S08]  /*2310*/  MUFU.EX2 R12, R83 ;  /* 0x00000053000c7308 */ /* 0x0003300000000800 */
[----:B------:R-:W5:Y:S01]  /*2320*/  MUFU.EX2 R11, R85 ;  /* 0x00000055000b7308 */ /* 0x000f620000000800 */
[----:B-1----:R-:W-:-:S04]  /*2330*/  FADD R83, R17, R6 ;  /* 0x0000000611537221 */ /* 0x002fc80000000000 */
[----:B------:R-:W-:-:S03]  /*2340*/  FADD R82, R8, R83 ;  /* 0x0000005308527221 */ /* 0x000fc60000000000 */
[----:B------:R-:W1:Y:S01]  /*2350*/  MUFU.EX2 R19, R19 ;  /* 0x0000001300137308 */ /* 0x000e620000000800 */
[----:B---3--:R-:W-:Y:S01]  /*2360*/  FADD R83, R7, R82 ;  /* 0x0000005207537221 */ /* 0x008fe20000000000 */
[----:B------:R-:W-:Y:S01]  /*2370*/  FMUL R82, R4, 1.4426950216293334961 ;  /* 0x3fb8aa3b04527820 */ /* 0x000fe20000400000 */
[----:B------:R-:W-:Y:S02]  /*2380*/  FADD R4, R15, -R79 ;  /* 0x8000004f0f047221 */ /* 0x000fe40000000000 */
[----:B0-----:R-:W-:-:S03]  /*2390*/  FADD R84, R10, R83 ;  /* 0x000000530a547221 */ /* 0x001fc60000000000 */
[----:B------:R-:W0:Y:S01]  /*23a0*/  MUFU.EX2 R78, R78 ;  /* 0x0000004e004e7308 */ /* 0x000e220000000800 */
[----:B--2---:R-:W-:-:S04]  /*23b0*/  FADD R83, R9, R84 ;  /* 0x0000005409537221 */ /* 0x004fc80000000000 */
[----:B----4-:R-:W-:-:S03]  /*23c0*/  FADD R84, R12, R83 ;  /* 0x000000530c547221 */ /* 0x010fc60000000000 */
[----:B------:R2:W3:Y:S01]  /*23d0*/  MUFU.EX2 R13, R5 ;  /* 0x00000005000d7308 */ /* 0x0004e20000000800 */
[----:B-----5:R-:W-:-:S04]  /*23e0*/  FADD R84, R11, R84 ;  /* 0x000000540b547221 */ /* 0x020fc80000000000 */
[--C-:B-1----:R-:W-:Y:S01]  /*23f0*/  FADD R83, R19, R84.reuse ;  /* 0x0000005413537221 */ /* 0x102fe20000000000 */
[----:B------:R-:W-:Y:S01]  /*2400*/  PRMT R84, RZ, 0x7610, R84 ;  /* 0x00007610ff547816 */ /* 0x000fe20000000054 */
[----:B------:R-:W-:Y:S01]  /*2410*/  BAR.SYNC.DEFER_BLOCKING 0x0 ;  /* 0x0000000000007b1d */ /* 0x000fe20000010000 */
[----:B--2---:R-:W-:Y:S01]  /*2420*/  FMUL R5, R4, 1.4426950216293334961 ;  /* 0x3fb8aa3b04057820 */ /* 0x004fe20000400000 */
[----:B------:R-:W-:-:S04]  /*2430*/  FADD R4, R18, -R79 ;  /* 0x8000004f12047221 */ /* 0x000fc80000000000 */
[----:B------:R1:W2:Y:S08]  /*2440*/  MUFU.EX2 R14, R80 ;  /* 0x00000050000e7308 */ /* 0x0002b00000000800 */
[----:B------:R0:W4:Y:S01]  /*2450*/  MUFU.EX2 R15, R82 ;  /* 0x00000052000f7308 */ /* 0x0001220000000800 */
[----:B-1----:R-:W-:Y:S01]  /*2460*/  FMUL R80, R4, 1.4426950216293334961 ;  /* 0x3fb8aa3b04507820 */ /* 0x002fe20000400000 */
[----:B------:R-:W-:-:S04]  /*2470*/  FADD R4, R16, -R79 ;  /* 0x8000004f10047221 */ /* 0x000fc80000000000 */
[----:B------:R-:W-:Y:S02]  /*2480*/  FMUL R4, R4, 1.4426950216293334961 ;  /* 0x3fb8aa3b04047820 */ /* 0x000fe40000400000 */
[----:B------:R4:W1:Y:S01]  /*2490*/  MUFU.EX2 R18, R5 ;  /* 0x0000000500127308 */ /* 0x0008620000000800 */
[----:B0-----:R-:W-:-:S04]  /*24a0*/  FADD R82, R78, R83 ;  /* 0x000000534e527221 */ /* 0x001fc80000000000 */
[----:B---3--:R-:W-:-:S03]  /*24b0*/  FADD R83, R13, R82 ;  /* 0x000000520d537221 */ /* 0x008fc60000000000 */
[----:B------:R0:W3:Y:S01]  /*24c0*/  MUFU.EX2 R16, R80 ;  /* 0x0000005000107308 */ /* 0x0000e20000000800 */
[----:B--2---:R-:W-:-:S04]  /*24d0*/  FADD R82, R14, R83 ;  /* 0x000000530e527221 */ /* 0x004fc80000000000 */
[----:B----4-:R-:W-:-:S03]  /*24e0*/  FADD R5, R15, R82 ;  /* 0x000000520f057221 */ /* 0x010fc60000000000 */
[----:B------:R-:W2:Y:S01]  /*24f0*/  MUFU.EX2 R85, R4 ;  /* 0x0000000400557308 */ /* 0x000ea20000000800 */
[----:B-1----:R-:W-:Y:S01]  /*2500*/  FADD R5, R18, R5 ;  /* 0x0000000512057221 */ /* 0x002fe20000000000 */
[----:B0-----:R-:W-:-:S03]  /*2510*/  PRMT R80, RZ, 0x7610, R80 ;  /* 0x00007610ff507816 */ /* 0x001fc60000000050 */
[----:B---3--:R-:W-:-:S04]  /*2520*/  FADD R82, R16, R5 ;  /* 0x0000000510527221 */ /* 0x008fc80000000000 */
[----:B--2---:R-:W-:-:S05]  /*2530*/  FADD R82, R85, R82 ;  /* 0x0000005255527221 */ /* 0x004fca0000000000 */
[----:B------:R-:W0:Y:S02]  /*2540*/  SHFL.BFLY PT, R5, R82, 0x10, 0x1f ;  /* 0x0e001f0052057f89 */ /* 0x000e2400000e0000 */
[----:B0-----:R-:W-:Y:S01]  /*2550*/  FADD R5, R82, R5 ;  /* 0x0000000552057221 */ /* 0x001fe20000000000 */
[----:B------:R-:W-:-:S04]  /*2560*/  PRMT R82, RZ, 0x7610, R82 ;  /* 0x00007610ff527816 */ /* 0x000fc80000000052 */
[----:B------:R-:W-:Y:S01]  /*2570*/  @!P2 STS [R44+UR9+0x2000], R5 ;  /* 0x002000052c00a988 */ /* 0x000fe20008000809 */
[----:B------:R-:W-:Y:S06]  /*2580*/  BAR.SYNC.DEFER_BLOCKING 0x0 ;  /* 0x0000000000007b1d */ /* 0x000fec0000010000 */
[----:B------:R-:W0:Y:S04]  /*2590*/  @!P3 LDS R72, [R45+0x2000] ;  /* 0x002000002d48b984 */ /* 0x000e280000000800 */
[----:B0-----:R-:W0:Y:S02]  /*25a0*/  SHFL.BFLY PT, R83, R72, 0x1, 0x1f ;  /* 0x0c201f0048537f89 */ /* 0x001e2400000e0000 */
[----:B0-----:R-:W-:Y:S01]  /*25b0*/  FADD R4, R72, R83 ;  /* 0x0000005348047221 */ /* 0x001fe20000000000 */
[----:B------:R-:W-:-:S04]  /*25c0*/  PRMT R72, RZ, 0x7610, R72 ;  /* 0x00007610ff487816 */ /* 0x000fc80000000048 */
[----:B------:R0:W-:Y:S01]  /*25d0*/  @P4 STS [R45+0x2000], R4 ;  /* 0x002000042d004388 */ /* 0x0001e20000000800 */
[----:B------:R-:W-:Y:S06]  /*25e0*/  BAR.SYNC.DEFER_BLOCKING 0x0 ;  /* 0x0000000000007b1d */ /* 0x000fec0000010000 */
[----:B------:R-:W2:Y:S04]  /*25f0*/  @P1 LDG.E.U16 R72, desc[UR28][R76.64] ;  /* 0x0000001c4c481981 */ /* 0x000ea8000c1e1500 */
[----:B------:R-:W3:Y:S04]  /*2600*/  @P1 LDG.E.U16 R80, desc[UR28][R102.64] ;  /* 0x0000001c66501981 */ /* 0x000ee8000c1e1500 */
[----:B------:R-:W4:Y:S04]  /*2610*/  @P1 LDG.E.U16 R82, desc[UR28][R96.64] ;  /* 0x0000001c60521981 */ /* 0x000f28000c1e1500 */
[----:B------:R-:W5:Y:S04]  /*2620*/  @P1 LDG.E.U16 R84, desc[UR28][R92.64] ;  /* 0x0000001c5c541981 */ /* 0x000f68000c1e1500 */
[----:B------:R-:W3:Y:S04]  /*2630*/  @P1 LDG.E.U16 R100, desc[UR28][R88.64] ;  /* 0x0000001c58641981 */ /* 0x000ee8000c1e1500 */
[----:B------:R-:W4:Y:S04]  /*2640*/  @P1 LDG.E.U16 R104, desc[UR28][R70.64] ;  /* 0x0000001c46681981 */ /* 0x000f28000c1e1500 */
[----:B------:R-:W5:Y:S04]  /*2650*/  @P1 LDG.E.U16 R106, desc[UR28][R66.64] ;  /* 0x0000001c426a1981 */ /* 0x000f68000c1e1500 */
        /* <DEDUP_REMOVED lines=9> */
[----:B------:R-:W1:Y:S01]  /*26f0*/  LDS R83, [R29+UR9+0x2000] ;  /* 0x002000091d537984 */ /* 0x000e620008000800 */
[----:B------:R-:W-:Y:S01]  /*2700*/  BAR.SYNC.DEFER_BLOCKING 0x0 ;  /* 0x0000000000007b1d */ /* 0x000fe20000010000 */
[----:B0-----:R-:W-:Y:S01]  /*2710*/  FADD R4, -R79, -INF ;  /* 0xff8000004f047421 */ /* 0x001fe20000000100 */
[----:B------:R-:W-:-:S04]  /*2720*/  UIADD3 UR18, UPT, UPT, UR10, 0x40, URZ ;  /* 0x000000400a127890 */ /* 0x000fc8000fffe0ff */
[----:B------:R-:W-:Y:S01]  /*2730*/  UIADD3 UR7, UPT, UPT, UR7, UR18, URZ ;  /* 0x0000001207077290 */ /* 0x000fe2000fffe0ff */
[----:B------:R-:W-:-:S03]  /*2740*/  F2FP.F16.F32.PACK_AB R5, R7, R8 ;  /* 0x000000080705723e */ /* 0x000fc600000000ff */
[----:B------:R-:W-:Y:S01]  /*2750*/  ULEA UR19, UR19, UR7, 0x2 ;  /* 0x0000000713137291 */ /* 0x000fe2000f8e10ff */
[----:B------:R-:W-:Y:S02]  /*2760*/  F2FP.F16.F32.PACK_AB R7, R11, R12 ;  /* 0x0000000c0b07723e */ /* 0x000fe400000000ff */
[----:B------:R-:W-:Y:S02]  /*2770*/  F2FP.F16.F32.PACK_AB R8, R78, R19 ;  /* 0x000000134e08723e */ /* 0x000fe400000000ff */
[----:B------:R-:W-:Y:S01]  /*2780*/  F2FP.F16.F32.PACK_AB R11, R85, R16 ;  /* 0x00000010550b723e */ /* 0x000fe200000000ff */
[----:B--2---:R0:W-:Y:S02]  /*2790*/  STS.U16 [R3+UR9+0x3000], R72 ;  /* 0x0030004803007988 */ /* 0x0041e40008000409 */
[----:B0-----:R-:W-:-:S06]  /*27a0*/  FMUL R72, R4, 1.4426950216293334961 ;  /* 0x3fb8aa3b04487820 */ /* 0x001fcc0000400000 */
[----:B------:R-:W0:Y:S01]  /*27b0*/  MUFU.EX2 R72, R72 ;  /* 0x0000004800487308 */ /* 0x000e220000000800 */
[----:B---3--:R2:W-:Y:S01]  /*27c0*/  STS.U16 [R3+UR9+0x2000], R80 ;  /* 0x0020005003007988 */ /* 0x0085e20008000409 */
[----:B------:R-:W-:-:S03]  /*27d0*/  F2FP.F16.F32.PACK_AB R4, R6, R17 ;  /* 0x000000110604723e */ /* 0x000fc600000000ff */
[----:B----4-:R2:W-:Y:S01]  /*27e0*/  STS.U16 [R3+UR9+0x2400], R82 ;  /* 0x0024005203007988 */ /* 0x0105e20008000409 */
[----:B------:R-:W-:-:S03]  /*27f0*/  F2FP.F16.F32.PACK_AB R6, R9, R10 ;  /* 0x0000000a0906723e */ /* 0x000fc600000000ff */
[----:B-----5:R2:W-:Y:S04]  /*2800*/  STS.U16 [R3+UR9+0x2800], R84 ;  /* 0x0028005403007988 */ /* 0x0205e80008000409 */
[----:B------:R2:W-:Y:S04]  /*2810*/  STS.U16 [R3+UR9+0x2c00], R100 ;  /* 0x002c006403007988 */ /* 0x0005e80008000409 */
[----:B------:R2:W-:Y:S04]  /*2820*/  STS.U16 [R3+UR9+0x3400], R104 ;  /* 0x0034006803007988 */ /* 0x0005e80008000409 */
[----:B------:R2:W-:Y:S04]  /*2830*/  STS.U16 [R3+UR9+0x3800], R106 ;  /* 0x0038006a03007988 */ /* 0x0005e80008000409 */
[----:B------:R2:W-:Y:S01]  /*2840*/  STS.U16 [R3+UR9+0x3c00], R108 ;  /* 0x003c006c03007988 */ /* 0x0005e20008000409 */
[----:B------:R-:W-:-:S03]  /*2850*/  F2FP.F16.F32.PACK_AB R9, R14, R13 ;  /* 0x0000000d0e09723e */ /* 0x000fc600000000ff */
[----:B------:R2:W-:Y:S01]  /*2860*/  STS.U16 [R20+UR9+0x2200], R101 ;  /* 0x0022006514007988 */ /* 0x0005e20008000409 */
[----:B------:R-:W-:-:S03]  /*2870*/  F2FP.F16.F32.PACK_AB R10, R18, R15 ;  /* 0x0000000f120a723e */ /* 0x000fc600000000ff */
[----:B------:R2:W-:Y:S04]  /*2880*/  STS.U16 [R20+UR9+0x2600], R105 ;  /* 0x0026006914007988 */ /* 0x0005e80008000409 */
[----:B------:R2:W-:Y:S04]  /*2890*/  STS.U16 [R20+UR9+0x2a00], R107 ;  /* 0x002a006b14007988 */ /* 0x0005e80008000409 */
[----:B------:R2:W-:Y:S04]  /*28a0*/  STS.U16 [R20+UR9+0x2e00], R109 ;  /* 0x002e006d14007988 */ /* 0x0005e80008000409 */
[----:B------:R2:W-:Y:S04]  /*28b0*/  STS.U16 [R20+UR9+0x3200], R111 ;  /* 0x0032006f14007988 */ /* 0x0005e80008000409 */
[----:B------:R2:W-:Y:S04]  /*28c0*/  STS.U16 [R20+UR9+0x3600], R113 ;  /* 0x0036007114007988 */ /* 0x0005e80008000409 */
[----:B------:R2:W-:Y:S04]  /*28d0*/  STS.U16 [R20+UR9+0x3a00], R115 ;  /* 0x003a007314007988 */ /* 0x0005e80008000409 */
[----:B------:R2:W-:Y:S01]  /*28e0*/  STS.U16 [R20+UR9+0x3e00], R117 ;  /* 0x003e007514007988 */ /* 0x0005e20008000409 */
[----:B01----:R-:W-:Y:S05]  /*28f0*/  @!P1 BRA `(.L_x_9) ;  /* 0x0000000000089947 */ /* 0x003fea0003800000 */
[----:B------:R0:W-:Y:S01]  /*2900*/  STTM.16dp32bit_t0_t15.x8 tmem[UR19], R4 ;  /* 0x00000004000079ed */ /* 0x0001e20008980013 */
[----:B------:R0:W-:Y:S02]  /*2910*/  STTM.16dp32bit_t16_t31.x8 tmem[UR19+0x8], R4 ;  /* 0x00000804000079ed */ /* 0x0001e400089a0013 */
.L_x_9:
[----:B------:R-:W1:Y:S02]  /*2920*/  FENCE.VIEW.ASYNC.T ;  /* 0x00000000000073c6 */ /* 0x000e640000000200 */
[----:B-1----:R-:W-:Y:S01]  /*2930*/  BAR.SYNC.DEFER_BLOCKING 0x0 ;  /* 0x0000000000007b1d */ /* 0x002fe20000010000 */
[----:B--2---:R-:W-:-:S05]  /*2940*/  LOP3.LUT R80, R0, 0x10, RZ, 0xc0, !PT ;  /* 0x0000001000507812 */ /* 0x004fca00078ec0ff */
[----:B0-----:R-:W0:Y:S01]  /*2950*/  LDTM.16dp32bit_t0_t15.x16 R4, tmem[UR12] ;  /* 0x0000000c000479ee */ /* 0x001e220008a00000 */
[----:B------:R-:W1:Y:S01]  /*2960*/  LDTM.16dp32bit_t16_t31.x16 R4, tmem[UR12+0x10] ;  /* 0x0000100c000479ee */ /* 0x000e620008a20000 */
[----:B------:R-:W-:Y:S01]  /*2970*/  NOP ;  /* 0x0000000000007918 */ /* 0x000fe20000000000 */
[----:B------:R-:W-:Y:S05]  /*2980*/  @!P1 BRA `(.L_x_10) ;  /* 0x0000000000489947 */ /* 0x000fea0003800000 */
[C---:B01----:R-:W-:Y:S01]  /*2990*/  FMUL R4, R72.reuse, R4 ;  /* 0x0000000448047220 */ /* 0x043fe20000400000 */
[C---:B------:R-:W-:Y:S01]  /*29a0*/  FMUL R5, R72.reuse, R5 ;  /* 0x0000000548057220 */ /* 0x040fe20000400000 */
        /* <DEDUP_REMOVED lines=13> */
[----:B------:R-:W-:-:S04]  /*2a80*/  FMUL R19, R72, R19 ;  /* 0x0000001348137220 */ /* 0x000fc80000400000 */
[----:B------:R2:W-:Y:S01]  /*2a90*/  STTM.16dp32bit_t0_t15.x16 tmem[UR12], R4 ;  /* 0x00000004000079ed */ /* 0x0005e20008a0000c */
[----:B------:R2:W-:Y:S02]  /*2aa0*/  STTM.16dp32bit_t16_t31.x16 tmem[UR12+0x10], R4 ;  /* 0x00001004000079ed */ /* 0x0005e40008a2000c */
.L_x_10:
[----:B-1----:R-:W1:Y:S02]  /*2ab0*/  FENCE.VIEW.ASYNC.T ;  /* 0x00000000000073c6 */ /* 0x002e640000000200 */
[----:B-1----:R-:W-:Y:S01]  /*2ac0*/  BAR.SYNC.DEFER_BLOCKING 0x0 ;  /* 0x0000000000007b1d */ /* 0x002fe20000010000 */
[----:B------:R-:W-:Y:S01]  /*2ad0*/  FADD R83, R72, R83 ;  /* 0x0000005348537221 */ /* 0x000fe20000000000 */
[----:B------:R-:W-:-:S04]  /*2ae0*/  ISETP.GE.AND P5, PT, R21, 0x1, PT ;  /* 0x000000011500780c */ /* 0x000fc80003fa6270 */
[----:B------:R1:W-:Y:S06]  /*2af0*/  MEMBAR.ALL.CTA ;  /* 0x0000000000007992 */ /* 0x0003ec0000008000 */
[----:B-1----:R-:W1:Y:S02]  /*2b00*/  FENCE.VIEW.ASYNC.S ;  /* 0x00000000000073c6 */ /* 0x002e640000000000 */
[----:B-1----:R-:W-:Y:S06]  /*2b10*/  BAR.SYNC.DEFER_BLOCKING 0x0 ;  /* 0x0000000000007b1d */ /* 0x002fec0000010000 */
[----:B------:R-:W-:Y:S05]  /*2b20*/  @!P6 BRA `(.L_x_11) ;  /* 0x00000000007ce947 */ /* 0x000fea0003800000 */
[----:B------:R-:W-:Y:S01]  /*2b30*/  UIADD3 UR5, UPT, UPT, UR9, 0x2000, URZ ;  /* 0x0000200009057890 */ /* 0x000fe2000fffe0ff */
[----:B------:R-:W-:Y:S01]  /*2b40*/  UMOV UR4, URZ ;  /* 0x000000ff00047c82 */ /* 0x000fe20008000000 */
[----:B------:R-:W-:Y:S02]  /*2b50*/  UIADD3 UR7, UPT, UPT, UR10, 0x48, URZ ;  /* 0x000000480a077890 */ /* 0x000fe4000fffe0ff */
[----:B------:R-:W-:Y:S02]  /*2b60*/  USHF.R.U32.HI UR5, URZ, 0x4, UR5 ;  /* 0x00000004ff057899 */ /* 0x000fe40008011605 */
[----:B------:R-:W-:Y:S02]  /*2b70*/  UIADD3 UR16, UPT, UPT, UR10, 0x50, URZ ;  /* 0x000000500a107890 */ /* 0x000fe4000fffe0ff */
[----:B------:R-:W-:Y:S02]  /*2b80*/  USGXT.U32 UR14, UR5, 0xe ;  /* 0x0000000e050e789a */ /* 0x000fe40008000000 */
[----:B------:R-:W-:-:S02]  /*2b90*/  UIADD3 UR20, UPT, UPT, UR10, 0x58, URZ ;  /* 0x000000580a147890 */ /* 0x000fc4000fffe0ff */
[----:B------:R-:W-:Y:S01]  /*2ba0*/  UIADD3 UR24, UP1, UPT, UR14, 0x2, URZ ;  /* 0x000000020e187890 */ /* 0x000fe2000ff3e0ff */
[----:B------:R-:W-:Y:S01]  /*2bb0*/  UMOV UR22, 0x0 ;  /* 0x0000000000167882 */ /* 0x000fe20000000000 */
[----:B------:R-:W-:Y:S02]  /*2bc0*/  UMOV UR23, 0x4100010 ;  /* 0x0410001000177882 */ /* 0x000fe40000000000 */
[----:B------:R-:W-:Y:S02]  /*2bd0*/  UIADD3.X UR25, UPT, UPT, UR4, 0x40004040, URZ, UP1, !UPT ;  /* 0x4000404004197890 */ /* 0x000fe40008ffe4ff */
[----:B------:R-:W-:Y:S02]  /*2be0*/  UIADD3 UR30, UP1, UPT, UR24, 0x2, URZ ;  /* 0x00000002181e7890 */ /* 0x000fe4000ff3e0ff */
[----:B------:R-:W-:Y:S02]  /*2bf0*/  UIADD3 UR34, UP2, UPT, UR24, 0x4, URZ ;  /* 0x0000000418227890 */ /* 0x000fe4000ff5e0ff */
[----:B------:R-:W-:-:S02]  /*2c00*/  UIADD3.X UR31, UPT, UPT, UR25, URZ, URZ, UP1, !UPT ;  /* 0x000000ff191f7290 */ /* 0x000fc40008ffe4ff */
[----:B------:R-:W-:Y:S01]  /*2c10*/  UIADD3.X UR35, UPT, UPT, UR25, URZ, URZ, UP2, !UPT ;  /* 0x000000ff19237290 */ /* 0x000fe200097fe4ff */
[----:B------:R-:W-:Y:S01]  /*2c20*/  UMOV UR15, 0x40004040 ;  /* 0x40004040000f7882 */ /* 0x000fe20000000000 */
[----:B------:R-:W-:Y:S01]  /*2c30*/  UMOV UR26, 0x0 ;  /* 0x00000000001a7882 */ /* 0x000fe20000000000 */
[----:B------:R-:W-:Y:S01]  /*2c40*/  UMOV UR27, 0x4100010 ;  /* 0x04100010001b7882 */ /* 0x000fe20000000000 */
[----:B------:R-:W-:Y:S01]  /*2c50*/  UMOV UR32, 0x0 ;  /* 0x0000000000207882 */ /* 0x000fe20000000000 */
[----:B------:R-:W-:Y:S01]  /*2c60*/  UMOV UR33, 0x4100010 ;  /* 0x0410001000217882 */ /* 0x000fe20000000000 */
[----:B------:R-:W-:Y:S01]  /*2c70*/  UMOV UR4, UR13 ;  /* 0x0000000d00047c82 */ /* 0x000fe20008000000 */
[----:B------:R-:W-:Y:S01]  /*2c80*/  UMOV UR5, URZ ;  /* 0x000000ff00057c82 */ /* 0x000fe20008000000 */
[----:B------:R1:W-:Y:S01]  /*2c90*/  UTCHMMA tmem[UR18], gdesc[UR14], tmem[UR10], tmem[UR22], idesc[UR23], UPT ;  /* 0x00ff160e120079ea */ /* 0x0003e2000b80000a */
[----:B------:R-:W-:Y:S01]  /*2ca0*/  UMOV UR36, 0x0 ;  /* 0x0000000000247882 */ /* 0x000fe20000000000 */
[----:B------:R-:W-:Y:S01]  /*2cb0*/  UMOV UR37, 0x4100010 ;  /* 0x0410001000257882 */ /* 0x000fe20000000000 */
[----:B------:R1:W-:Y:S01]  /*2cc0*/  UTCHMMA tmem[UR7], gdesc[UR24], tmem[UR10], tmem[UR26], idesc[UR27], UPT ;  /* 0x00ff1a18070079ea */ /* 0x0003e2000b80000a */
[----:B------:R-:W-:Y:S01]  /*2cd0*/  UMOV UR4, UR4 ;  /* 0x0000000400047c82 */ /* 0x000fe20008000000 */
[----:B------:R1:W-:Y:S01]  /*2ce0*/  UTCHMMA tmem[UR16], gdesc[UR30], tmem[UR10], tmem[UR32], idesc[UR33], UPT ;  /* 0x00ff201e100079ea */ /* 0x0003e2000b80000a */
[----:B------:R1:W-:Y:S01]  /*2cf0*/  UTCHMMA tmem[UR20], gdesc[UR34], tmem[UR10], tmem[UR36], idesc[UR37], UPT ;  /* 0x00ff2422140079ea */ /* 0x0003e2000b80000a */
[----:B------:R1:W-:Y:S01]  /*2d00*/  UTCBAR [UR4], URZ ;  /* 0x000000ff040073e9 */ /* 0x0003e200080000ff */
[----:B------:R-:W-:Y:S01]  /*2d10*/  NOP ;  /* 0x0000000000007918 */ /* 0x000fe20000000000 */
.L_x_11:
[----:B-1----:R-:W-:Y:S01]  /*2d20*/  UMOV UR4, URZ ;  /* 0x000000ff00047c82 */ /* 0x002fe20008000000 */
[----:B------:R-:W-:Y:S02]  /*2d30*/  FSEL R79, R79, -INF , P1 ;  /* 0xff8000004f4f7808 */ /* 0x000fe40000800000 */
[----:B------:R-:W-:Y:S01]  /*2d40*/  FSEL R78, R83, 1, P1 ;  /* 0x3f800000534e7808 */ /* 0x000fe20000800000 */
[----:B------:R-:W-:Y:S06]  /*2d50*/  @!P5 BRA `(.L_x_12) ;  /* 0x0000001800ccd947 */ /* 0x000fec0003800000 */
[----:B------:R-:W-:Y:S01]  /*2d60*/  USHF.R.U32.HI UR24, URZ, 0x4, UR6 ;  /* 0x00000004ff187899 */ /* 0x000fe20008011606 */
[----:B------:R-:W-:Y:S01]  /*2d70*/  IMAD.SHL.U32 R73, R73, 0x40, RZ ;  /* 0x0000004049497824 */ /* 0x000fe200078e00ff */
[----:B------:R-:W-:Y:S01]  /*2d80*/  UIADD3 UR7, UPT, UPT, UR9, 0x6000, URZ ;  /* 0x0000600009077890 */ /* 0x000fe2000fffe0ff */
[----:B------:R-:W-:Y:S01]  /*2d90*/  IMAD.IADD R72, R80, 0x1, R81 ;  /* 0x0000000150487824 */ /* 0x000fe200078e0251 */
[----:B------:R-:W-:Y:S01]  /*2da0*/  USHF.R.U32.HI UR22, URZ, 0x4, UR9 ;  /* 0x00000004ff167899 */ /* 0x000fe20008011609 */
[----:B------:R-:W-:Y:S01]  /*2db0*/  IMAD.MOV.U32 R100, RZ, RZ, R79 ;  /* 0x000000ffff647224 */ /* 0x000fe200078e004f */
[----:B------:R-:W-:Y:S01]  /*2dc0*/  USGXT.U32 UR24, UR24, 0xe ;  /* 0x0000000e1818789a */ /* 0x000fe20008000000 */
[----:B------:R-:W-:Y:S01]  /*2dd0*/  IMAD.MOV.U32 R101, RZ, RZ, RZ ;  /* 0x000000ffff657224 */ /* 0x000fe200078e00ff */
[----:B------:R-:W-:Y:S01]  /*2de0*/  USHF.R.U32.HI UR7, URZ, 0x4, UR7 ;  /* 0x00000004ff077899 */ /* 0x000fe20008011607 */
[----:B------:R-:W-:Y:S01]  /*2df0*/  CS2R R104, SRZ ;  /* 0x0000000000687805 */ /* 0x000fe2000001ff00 */
[----:B------:R-:W-:Y:S01]  /*2e00*/  USGXT.U32 UR22, UR22, 0xe ;  /* 0x0000000e1616789a */ /* 0x000fe20008000000 */
[----:B------:R-:W-:Y:S01]  /*2e10*/  IMAD.MOV.U32 R81, RZ, RZ, R73 ;  /* 0x000000ffff517224 */ /* 0x000fe200078e0049 */
[----:B------:R-:W-:-:S02]  /*2e20*/  UIADD3 UR14, UP2, UPT, UR24, 0x2, URZ ;  /* 0x00000002180e7890 */ /* 0x000fc4000ff5e0ff */
[----:B------:R-:W-:Y:S01]  /*2e30*/  USGXT.U32 UR26, UR7, 0xe ;  /* 0x0000000e071a789a */ /* 0x000fe20008000000 */
[----:B------:R-:W-:Y:S01]  /*2e40*/  UMOV UR4, URZ ;  /* 0x000000ff00047c82 */ /* 0x000fe20008000000 */
[----:B------:R-:W-:Y:S02]  /*2e50*/  USHF.L.U32 UR20, UR17, 0x6, URZ ;  /* 0x0000000611147899 */ /* 0x000fe400080006ff */
[----:B------:R-:W-:Y:S02]  /*2e60*/  UIADD3 UR16, UP3, UPT, UR22, 0x80, URZ ;  /* 0x0000008016107890 */ /* 0x000fe4000ff7e0ff */
[----:B------:R-:W-:Y:S02]  /*2e70*/  UIADD3.X UR15, UPT, UPT, UR4, 0x40004040, URZ, UP2, !UPT ;  /* 0x40004040040f7890 */ /* 0x000fe400097fe4ff */
[----:B------:R-:W-:Y:S01]  /*2e80*/  UIADD3 UR36, UP2, UPT, UR26, 0x2, URZ ;  /* 0x000000021a247890 */ /* 0x000fe2000ff5e0ff */
[----:B------:R-:W-:Y:S01]  /*2e90*/  IMAD.U32 R83, RZ, RZ, UR20 ;  /* 0x00000014ff537e24 */ /* 0x000fe2000f8e00ff */
[----:B------:R-:W-:Y:S01]  /*2ea0*/  UMOV UR6, URZ ;  /* 0x000000ff00067c82 */ /* 0x000fe20008000000 */
[----:B------:R-:W-:Y:S01]  /*2eb0*/  UMOV UR5, URZ ;  /* 0x000000ff00057c82 */ /* 0x000fe20008000000 */
[----:B------:R-:W-:-:S02]  /*2ec0*/  UIADD3.X UR17, UPT, UPT, UR6, 0x40004040, URZ, UP3, !UPT ;  /* 0x4000404006117890 */ /* 0x000fc40009ffe4ff */
[----:B------:R-:W-:Y:S02]  /*2ed0*/  UIADD3 UR38, UP3, UPT, UR16, 0x80, URZ ;  /* 0x0000008010267890 */ /* 0x000fe4000ff7e0ff */
[----:B------:R-:W-:Y:S02]  /*2ee0*/  UIADD3 UR34, UP4, UPT, UR16, 0x100, URZ ;  /* 0x0000010010227890 */ /* 0x000fe4000ff9e0ff */
[----:B------:R-:W-:Y:S02]  /*2ef0*/  UIADD3.X UR37, UPT, UPT, UR5, 0x40004040, URZ, UP2, !UPT ;  /* 0x4000404005257890 */ /* 0x000fe400097fe4ff */
[----:B------:R-:W-:Y:S01]  /*2f00*/  UISETP.NE.U32.AND UP1, UPT, UR21, URZ, UPT ;  /* 0x000000ff1500728c */ /* 0x000fe2000bf25070 */
[----:B------:R-:W1:Y:S01]  /*2f10*/  LDCU UR48, c[0x0][0x3a8] ;  /* 0x00007500ff3077ac */ /* 0x000e620008000800 */
[----:B------:R-:W-:Y:S02]  /*2f20*/  UIADD3.X UR39, UPT, UPT, UR17, URZ, URZ, UP3, !UPT ;  /* 0x000000ff11277290 */ /* 0x000fe40009ffe4ff */
[----:B------:R-:W-:-:S02]  /*2f30*/  UIADD3.X UR35, UPT, UPT, UR17, URZ, URZ, UP4, !UPT ;  /* 0x000000ff11237290 */ /* 0x000fc4000a7fe4ff */
[----:B------:R-:W-:Y:S02]  /*2f40*/  UIADD3.64 UR40, UPT, UPT, UR14, 0x2, URZ ;  /* 0x000000020e287897 */ /* 0x000fe4000fffe0ff */
[----:B------:R-:W-:Y:S02]  /*2f50*/  UIADD3.64 UR42, UPT, UPT, UR14, 0x4, URZ ;  /* 0x000000040e2a7897 */ /* 0x000fe4000fffe0ff */
[----:B------:R-:W-:Y:S02]  /*2f60*/  UIADD3.64 UR44, UPT, UPT, UR36, 0x2, URZ ;  /* 0x00000002242c7897 */ /* 0x000fe4000fffe0ff */
[----:B------:R-:W-:Y:S01]  /*2f70*/  UIADD3.64 UR46, UPT, UPT, UR36, 0x4, URZ ;  /* 0x00000004242e7897 */ /* 0x000fe2000fffe0ff */
[----:B------:R-:W-:-:S11]  /*2f80*/  UMOV UR21, 0x1 ;  /* 0x0000000100157882 */ /* 0x000fd60000000000 */
.L_x_17:
[----:B0-2---:R-:W-:-:S04]  /*2f90*/  IMAD.WIDE R6, R81, 0x2, R58 ;  /* 0x0000000251067825 */ /* 0x005fc800078e023a */
[C---:B------:R-:W-:Y:S01]  /*2fa0*/  IMAD.WIDE R8, R81.reuse, 0x2, R54 ;  /* 0x0000000251087825 */ /* 0x040fe200078e0236 */
[----:B------:R0:W2:Y:S03]  /*2fb0*/  LDG.E.U16 R80, desc[UR28][R6.64] ;  /* 0x0000001c06507981 */ /* 0x0000a6000c1e1500 */
[C---:B------:R-:W-:Y:S01]  /*2fc0*/  IMAD.WIDE R14, R81.reuse, 0x2, R40 ;  /* 0x00000002510e7825 */ /* 0x040fe200078e0228 */
[----:B------:R3:W4:Y:S03]  /*2fd0*/  LDG.E.U16 R82, desc[UR28][R8.64] ;  /* 0x0000001c08527981 */ /* 0x000726000c1e1500 */
[C---:B------:R-:W-:Y:S01]  /*2fe0*/  IMAD.WIDE R16, R81.reuse, 0x2, R36 ;  /* 0x0000000251107825 */ /* 0x040fe200078e0224 */
[----:B------:R5:W4:Y:S03]  /*2ff0*/  LDG.E.U16 R112, desc[UR28][R14.64] ;  /* 0x0000001c0e707981 */ /* 0x000b26000c1e1500 */
[C---:B------:R-:W-:Y:S01]  /*3000*/  IMAD.WIDE R18, R81.reuse, 0x2, R32 ;  /* 0x0000000251127825 */ /* 0x040fe200078e0220 */
[----:B------:R1:W4:Y:S03]  /*3010*/  LDG.E.U16 R114, desc[UR28][R16.64] ;  /* 0x0000001c10727981 */ /* 0x000326000c1e1500 */
[C---:B------:R-:W-:Y:S01]  /*3020*/  IMAD.WIDE R108, R81.reuse, 0x2, R50 ;  /* 0x00000002516c7825 */ /* 0x040fe200078e0232 */
[----:B------:R0:W4:Y:S03]  /*3030*/  LDG.E.U16 R116, desc[UR28][R18.64] ;  /* 0x0000001c12747981 */ /* 0x000126000c1e1500 */
[----:B------:R-:W-:-:S02]  /*3040*/  IMAD.WIDE R110, R81, 0x2, R46 ;  /* 0x00000002516e7825 */ /* 0x000fc400078e022e */
[----:B------:R-:W4:Y:S02]  /*3050*/  LDG.E.U16 R108, desc[UR28][R108.64] ;  /* 0x0000001c6c6c7981 */ /* 0x000f24000c1e1500 */
[C---:B------:R-:W-:Y:S02]  /*3060*/  IMAD.WIDE R4, R81.reuse, 0x2, R24 ;  /* 0x0000000251047825 */ /* 0x040fe400078e0218 */
[----:B------:R-:W4:Y:S02]  /*3070*/  LDG.E.U16 R110, desc[UR28][R110.64] ;  /* 0x0000001c6e6e7981 */ /* 0x000f24000c1e1500 */
[C---:B0-----:R-:W-:Y:S02]  /*3080*/  IMAD.WIDE R6, R81.reuse, 0x2, R56 ;  /* 0x0000000251067825 */ /* 0x041fe400078e0238 */
[----:B------:R-:W4:Y:S02]  /*3090*/  LDG.E.U16 R4, desc[UR28][R4.64] ;  /* 0x0000001c04047981 */ /* 0x000f24000c1e1500 */
[----:B---3--:R-:W-:-:S02]  /*30a0*/  IMAD.WIDE R8, R81, 0x2, R52 ;  /* 0x0000000251087825 */ /* 0x008fc400078e0234 */
[----:B------:R-:W3:Y:S02]  /*30b0*/  LDG.E.U16 R7, desc[UR28][R6.64] ;  /* 0x0000001c06077981 */ /* 0x000ee4000c1e1500 */
[C---:B------:R-:W-:Y:S02]  /*30c0*/  IMAD.WIDE R10, R81.reuse, 0x2, R48 ;  /* 0x00000002510a7825 */ /* 0x040fe400078e0230 */
[----:B------:R-:W3:Y:S02]  /*30d0*/  LDG.E.U16 R9, desc[UR28][R8.64] ;  /* 0x0000001c08097981 */ /* 0x000ee4000c1e1500 */
[C---:B------:R-:W-:Y:S02]  /*30e0*/  IMAD.WIDE R12, R81.reuse, 0x2, R42 ;  /* 0x00000002510c7825 */ /* 0x040fe400078e022a */
[----:B------:R-:W3:Y:S02]  /*30f0*/  LDG.E.U16 R11, desc[UR28][R10.64] ;  /* 0x0000001c0a0b7981 */ /* 0x000ee4000c1e1500 */
[----:B-----5:R-:W-:-:S02]  /*3100*/  IMAD.WIDE R14, R81, 0x2, R38 ;  /* 0x00000002510e7825 */ /* 0x020fc400078e0226 */
[----:B------:R-:W5:Y:S02]  /*3110*/  LDG.E.U16 R13, desc[UR28][R12.64] ;  /* 0x0000001c0c0d7981 */ /* 0x000f64000c1e1500 */
[C---:B-1----:R-:W-:Y:S02]  /*3120*/  IMAD.WIDE R16, R81.reuse, 0x2, R34 ;  /* 0x0000000251107825 */ /* 0x042fe400078e0222 */
[----:B------:R-:W5:Y:S02]  /*3130*/  LDG.E.U16 R15, desc[UR28][R14.64] ;  /* 0x0000001c0e0f7981 */ /* 0x000f64000c1e1500 */
[C---:B------:R-:W-:Y:S02]  /*3140*/  IMAD.WIDE R18, R81.reuse, 0x2, R30 ;  /* 0x0000000251127825 */ /* 0x040fe400078e021e */
[----:B------:R-:W5:Y:S02]  /*3150*/  LDG.E.U16 R17, desc[UR28][R16.64] ;  /* 0x0000001c10117981 */ /* 0x000f64000c1e1500 */
[----:B------:R-:W-:-:S02]  /*3160*/  IMAD.WIDE R106, R81, 0x2, R22 ;  /* 0x00000002516a7825 */ /* 0x000fc400078e0216 */
[----:B------:R-:W5:Y:S04]  /*3170*/  LDG.E.U16 R19, desc[UR28][R18.64] ;  /* 0x0000001c12137981 */ /* 0x000f68000c1e1500 */
[----:B------:R-:W5:Y:S01]  /*3180*/  LDG.E.U16 R107, desc[UR28][R106.64] ;  /* 0x0000001c6a6b7981 */ /* 0x000f62000c1e1500 */
[----:B------:R-:W-:Y:S02]  /*3190*/  UMOV UR6, 0x1 ;  /* 0x0000000100067882 */ /* 0x000fe40000000000 */
[----:B------:R-:W-:-:S04]  /*31a0*/  @!UP0 UIADD3 UR6, UPT, UPT, -UR6, 0x100000, URZ ;  /* 0x0010000006068890 */ /* 0x000fc8000fffe1ff */
[----:B------:R-:W-:Y:S02]  /*31b0*/  @!UP0 USHF.L.U32 UR7, UR6, 0xb, URZ ;  /* 0x0000000b06078899 */ /* 0x000fe400080006ff */
[----:B------:R-:W-:Y:S01]  /*31c0*/  @!UP0 USHF.L.U32 UR6, UR6, 0x1, URZ ;  /* 0x0000000106068899 */ /* 0x000fe200080006ff */
[----:B------:R-:W-:Y:S01]  /*31d0*/  VOTEU.ALL UP2, P0 ;  /* 0x0000000000ff7886 */ /* 0x000fe20000040000 */
[----:B--2---:R0:W-:Y:S04]  /*31e0*/  STS.U16 [R3+UR9+0x4000], R80 ;  /* 0x0040005003007988 */ /* 0x0041e80008000409 */
[----:B----4-:R0:W-:Y:S04]  /*31f0*/  STS.U16 [R3+UR9+0x4400], R82 ;  /* 0x0044005203007988 */ /* 0x0101e80008000409 */
[----:B------:R0:W-:Y:S04]  /*3200*/  STS.U16 [R3+UR9+0x5000], R112 ;  /* 0x0050007003007988 */ /* 0x0001e80008000409 */
[----:B------:R0:W-:Y:S04]  /*3210*/  STS.U16 [R3+UR9+0x5400], R114 ;  /* 0x0054007203007988 */ /* 0x0001e80008000409 */
[----:B------:R0:W-:Y:S04]  /*3220*/  STS.U16 [R3+UR9+0x5800], R116 ;  /* 0x0058007403007988 */ /* 0x0001e80008000409 */
[----:B------:R0:W-:Y:S04]  /*3230*/  STS.U16 [R3+UR9+0x4800], R108 ;  /* 0x0048006c03007988 */ /* 0x0001e80008000409 */
[----:B------:R0:W-:Y:S04]  /*3240*/  STS.U16 [R3+UR9+0x4c00], R110 ;  /* 0x004c006e03007988 */ /* 0x0001e80008000409 */
[----:B------:R0:W-:Y:S04]  /*3250*/  STS.U16 [R3+UR9+0x5c00], R4 ;  /* 0x005c000403007988 */ /* 0x0001e80008000409 */
[----:B---3--:R0:W-:Y:S04]  /*3260*/  STS.U16 [R20+UR9+0x4200], R7 ;  /* 0x0042000714007988 */ /* 0x0081e80008000409 */
[----:B------:R0:W-:Y:S04]  /*3270*/  STS.U16 [R20+UR9+0x4600], R9 ;  /* 0x0046000914007988 */ /* 0x0001e80008000409 */
[----:B------:R0:W-:Y:S04]  /*3280*/  STS.U16 [R20+UR9+0x4a00], R11 ;  /* 0x004a000b14007988 */ /* 0x0001e80008000409 */
[----:B-----5:R0:W-:Y:S04]  /*3290*/  STS.U16 [R20+UR9+0x4e00], R13 ;  /* 0x004e000d14007988 */ /* 0x0201e80008000409 */
[----:B------:R0:W-:Y:S04]  /*32a0*/  STS.U16 [R20+UR9+0x5200], R15 ;  /* 0x0052000f14007988 */ /* 0x0001e80008000409 */
[----:B------:R0:W-:Y:S04]  /*32b0*/  STS.U16 [R20+UR9+0x5600], R17 ;  /* 0x0056001114007988 */ /* 0x0001e80008000409 */
[----:B------:R0:W-:Y:S04]  /*32c0*/  STS.U16 [R20+UR9+0x5a00], R19 ;  /* 0x005a001314007988 */ /* 0x0001e80008000409 */
[----:B------:R0:W-:Y:S01]  /*32d0*/  STS.U16 [R20+UR9+0x5e00], R107 ;  /* 0x005e006b14007988 */ /* 0x0001e20008000409 */
[----:B------:R1:W-:Y:S06]  /*32e0*/  MEMBAR.ALL.CTA ;  /* 0x0000000000007992 */ /* 0x0003ec0000008000 */
[----:B-1----:R-:W-:Y:S04]  /*32f0*/  FENCE.VIEW.ASYNC.S ;  /* 0x00000000000073c6 */ /* 0x002fe80000000000 */
[----:B------:R-:W1:Y:S02]  /*3300*/  FENCE.VIEW.ASYNC.S ;  /* 0x00000000000073c6 */ /* 0x000e640000000000 */
[----:B-1----:R0:W1:Y:S02]  /*3310*/  @!UP2 SYNCS.EXCH.64 URZ, [UR9+0x8010], UR6 ;  /* 0x0080100609ffa5b2 */ /* 0x0020640008000100 */
[----:B-1----:R-:W-:Y:S06]  /*3320*/  BAR.SYNC.DEFER_BLOCKING 0x0 ;  /* 0x0000000000007b1d */ /* 0x002fec0000010000 */
[----:B0-----:R-:W-:Y:S05]  /*3330*/  BRA.U UP1, `(.L_x_13) ;  /* 0x00000001014c7547 */ /* 0x001fea000b800000 */
[----:B------:R-:W-:Y:S01]  /*3340*/  UIADD3 UR6, UPT, UPT, UR9, 0x8010, URZ ;  /* 0x0000801009067890 */ /* 0x000fe2000fffe0ff */
[----:B------:R-:W-:Y:S01]  /*3350*/  UMOV UR23, 0x40004040 ;  /* 0x4000404000177882 */ /* 0x000fe20000000000 */
[----:B------:R-:W-:Y:S01]  /*3360*/  UMOV UR25, 0x40004040 ;  /* 0x4000404000197882 */ /* 0x000fe20000000000 */
[----:B------:R-:W-:Y:S01]  /*3370*/  UMOV UR30, 0x0 ;  /* 0x00000000001e7882 */ /* 0x000fe20000000000 */
[----:B------:R-:W-:Y:S01]  /*3380*/  UMOV UR31, 0x4108010 ;  /* 0x04108010001f7882 */ /* 0x000fe20000000000 */
[----:B------:R-:W-:Y:S01]  /*3390*/  UMOV UR32, 0x0 ;  /* 0x0000000000207882 */ /* 0x000fe20000000000 */
[----:B------:R-:W-:Y:S01]  /*33a0*/  UMOV UR33, 0x4108010 ;  /* 0x0410801000217882 */ /* 0x000fe20000000000 */
[----:B------:R-:W-:Y:S01]  /*33b0*/  UMOV UR50, 0x0 ;  /* 0x0000000000327882 */ /* 0x000fe20000000000 */
[----:B------:R-:W-:Y:S01]  /*33c0*/  UMOV UR51, 0x4108010 ;  /* 0x0410801000337882 */ /* 0x000fe20000000000 */
[----:B------:R0:W-:Y:S01]  /*33d0*/  UTCHMMA gdesc[UR22], gdesc[UR24], tmem[UR11], tmem[UR30], idesc[UR31], !UPT ;  /* 0x00ff1e18160075ea */ /* 0x0001e2000f80000b */
[----:B------:R-:W-:Y:S01]  /*33e0*/  UMOV UR7, URZ ;  /* 0x000000ff00077c82 */ /* 0x000fe20008000000 */
        /* <DEDUP_REMOVED lines=8> */
.L_x_13:
[----:B------:R-:W1:Y:S01]  /*3470*/  SYNCS.PHASECHK.TRANS64.TRYWAIT P5, [UR9+0x8010], RZ ;  /* 0x008010ffff0075a7 */ /* 0x000e6200080a1109 */
[----:B------:R-:W-:-:S05]  /*3480*/  IADD3 R80, P1, PT, R105, 0x40, RZ ;  /* 0x0000004069507810 */ /* 0x000fca0007f3e0ff */
[----:B------:R-:W-:Y:S01]  /*3490*/  IMAD.X R82, RZ, RZ, R104, P1 ;  /* 0x000000ffff527224 */ /* 0x000fe200008e0668 */
[----:B------:R-:W-:-:S05]  /*34a0*/  IADD3 R107, P1, PT, R72, R105, RZ ;  /* 0x00000069486b7210 */ /* 0x000fca0007f3e0ff */
[----:B------:R-:W-:Y:S01]  /*34b0*/  IMAD.X R79, RZ, RZ, R104, P1 ;  /* 0x000000ffff4f7224 */ /* 0x000fe200008e0668 */
[----:B------:R-:W-:Y:S01]  /*34c0*/  IADD3 R111, P1, PT, R107, 0x40, RZ ;  /* 0x000000406b6f7810 */ /* 0x000fe20007f3e0ff */
[----:B-1----:R-:W-:-:S12]  /*34d0*/  @!P5 BRA `(.L_x_14) ;  /* 0x000000240060d947 */ /* 0x002fd80003800000 */
.L_x_23:
[----:B------:R-:W-:Y:S01]  /*34e0*/  BAR.SYNC.DEFER_BLOCKING 0x0 ;  /* 0x0000000000007b1d */ /* 0x000fe20000010000 */
[C---:B------:R-:W-:Y:S01]  /*34f0*/  IADD3 R113, P5, PT, R107.reuse, 0x42, RZ ;  /* 0x000000426b717810 */ /* 0x040fe20007fbe0ff */
[----:B------:R-:W-:Y:S01]  /*3500*/  IMAD.X R104, RZ, RZ, R79, P1 ;  /* 0x000000ffff687224 */ /* 0x000fe200008e064f */
[----:B------:R-:W-:-:S03]  /*3510*/  IADD3 R115, P1, PT, R107, 0x43, RZ ;  /* 0x000000436b737810 */ /* 0x000fc60007f3e0ff */
[--C-:B------:R-:W-:Y:S01]  /*3520*/  IMAD.X R112, RZ, RZ, R79.reuse, P5 ;  /* 0x000000ffff707224 */ /* 0x100fe200028e064f */
[C---:B------:R-:W-:Y:S01]  /*3530*/  IADD3 R117, P5, PT, R107.reuse, 0x44, RZ ;  /* 0x000000446b757810 */ /* 0x040fe20007fbe0ff */
[----:B------:R-:W-:Y:S01]  /*3540*/  LDTM.16dp32bit_t0_t15.x16 R4, tmem[UR12+0x100000] ;  /* 0x1000000c000479ee */ /* 0x000fe20008a00000 */
[----:B------:R-:W1:Y:S01]  /*3550*/  LDTM.16dp32bit_t16_t31.x16 R4, tmem[UR12+0x100010] ;  /* 0x1000100c000479ee */ /* 0x000e620008a20000 */
[--C-:B------:R-:W-:Y:S01]  /*3560*/  IMAD.X R114, RZ, RZ, R79.reuse, P1 ;  /* 0x000000ffff727224 */ /* 0x100fe200008e064f */
[C---:B------:R-:W-:Y:S01]  /*3570*/  IADD3 R109, P1, PT, R107.reuse, 0x45, RZ ;  /* 0x000000456b6d7810 */ /* 0x040fe20007f3e0ff */
[----:B------:R-:W-:Y:S01]  /*3580*/  IMAD.X R110, RZ, RZ, R79, P5 ;  /* 0x000000ffff6e7224 */ /* 0x000fe200028e064f */
[----:B------:R-:W-:-:S03]  /*3590*/  IADD3 R105, P5, PT, R107, 0x46, RZ ;  /* 0x000000466b697810 */ /* 0x000fc60007fbe0ff */
[--C-:B------:R-:W-:Y:S01]  /*35a0*/  IMAD.X R108, RZ, RZ, R79.reuse, P1 ;  /* 0x000000ffff6c7224 */ /* 0x100fe200008e064f */
[----:B------:R-:W-:Y:S01]  /*35b0*/  IADD3 R107, P1, PT, R107, 0x47, RZ ;  /* 0x000000476b6b7810 */ /* 0x000fe20007f3e0ff */
[----:B------:R-:W-:Y:S01]  /*35c0*/  IMAD.X R106, RZ, RZ, R79, P5 ;  /* 0x000000ffff6a7224 */ /* 0x000fe200028e064f */
[----:B------:R-:W-:-:S03]  /*35d0*/  ISETP.GT.U32.AND P5, PT, R111, R28, PT ;  /* 0x0000001c6f00720c */ /* 0x000fc60003fa4070 */
[----:B------:R-:W-:Y:S01]  /*35e0*/  IMAD.X R79, RZ, RZ, R79, P1 ;  /* 0x000000ffff4f7224 */ /* 0x000fe200008e064f */
[-C--:B------:R-:W-:Y:S02]  /*35f0*/  ISETP.GE.U32.AND P1, PT, R111, R28.reuse, PT ;  /* 0x0000001c6f00720c */ /* 0x080fe40003f26070 */
[C---:B------:R-:W-:Y:S01]  /*3600*/  ISETP.GT.U32.AND.EX P5, PT, R104.reuse, RZ, PT, P5 ;  /* 0x000000ff6800720c */ /* 0x040fe20003fa4150 */
[----:B------:R-:W2:Y:S01]  /*3610*/  @!P0 SYNCS.CCTL.IV [UR9+0x8010] ;  /* 0x00801000ff0089b1 */ /* 0x000ea20008000009 */
[----:B------:R-:W-:Y:S01]  /*3620*/  ISETP.GE.U32.AND.EX P1, PT, R104, RZ, PT, P1 ;  /* 0x000000ff6800720c */ /* 0x000fe20003f26110 */
[----:B------:R-:W-:Y:S01]  /*3630*/  NOP ;  /* 0x0000000000007918 */ /* 0x000fe20000000000 */
[----:B-1----:R-:W-:Y:S01]  /*3640*/  FMUL R4, R4, UR48 ;  /* 0x0000003004047c20 */ /* 0x002fe20008400000 */
[----:B------:R-:W-:Y:S01]  /*3650*/  FMUL R5, R5, UR48 ;  /* 0x0000003005057c20 */ /* 0x000fe20008400000 */
[----:B------:R-:W-:Y:S01]  /*3660*/  FMUL R6, R6, UR48 ;  /* 0x0000003006067c20 */ /* 0x000fe20008400000 */
[----:B------:R-:W-:Y:S01]  /*3670*/  FMUL R7, R7, UR48 ;  /* 0x0000003007077c20 */ /* 0x000fe20008400000 */
[----:B------:R-:W-:Y:S01]  /*3680*/  FMUL R18, R18, UR48 ;  /* 0x0000003012127c20 */ /* 0x000fe20008400000 */
[----:B------:R-:W-:Y:S01]  /*3690*/  FSEL R4, R4, -INF , !P5 ;  /* 0xff80000004047808 */ /* 0x000fe20006800000 */
[----:B------:R-:W-:Y:S01]  /*36a0*/  FMUL R19, R19, UR48 ;  /* 0x0000003013137c20 */ /* 0x000fe20008400000 */
[----:B------:R-:W-:-:S02]  /*36b0*/  ISETP.GT.U32.AND P5, PT, R113, R28, PT ;  /* 0x0000001c7100720c */ /* 0x000fc40003fa4070 */
[----:B------:R-:W-:Y:S02]  /*36c0*/  FSEL R5, R5, -INF , !P1 ;  /* 0xff80000005057808 */ /* 0x000fe40004800000 */
[-C--:B------:R-:W-:Y:S02]  /*36d0*/  ISETP.GT.U32.AND P1, PT, R115, R28.reuse, PT ;  /* 0x0000001c7300720c */ /* 0x080fe40003f24070 */
[----:B------:R-:W-:Y:S02]  /*36e0*/  ISETP.GT.U32.AND.EX P5, PT, R112, RZ, PT, P5 ;  /* 0x000000ff7000720c */ /* 0x000fe40003fa4150 */
[----:B------:R-:W-:Y:S02]  /*36f0*/  ISETP.GT.U32.AND.EX P1, PT, R114, RZ, PT, P1 ;  /* 0x000000ff7200720c */ /* 0x000fe40003f24110 */
[----:B------:R-:W-:Y:S02]  /*3700*/  FSEL R6, R6, -INF , !P5 ;  /* 0xff80000006067808 */ /* 0x000fe40006800000 */
[----:B------:R-:W-:-:S02]  /*3710*/  ISETP.GT.U32.AND P5, PT, R117, R28, PT ;  /* 0x0000001c7500720c */ /* 0x000fc40003fa4070 */
[----:B------:R-:W-:Y:S01]  /*3720*/  FSEL R104, R7, -INF , !P1 ;  /* 0xff80000007687808 */ /* 0x000fe20004800000 */
[----:B------:R-:W-:Y:S01]  /*3730*/  FMUL R7, R8, UR48 ;  /* 0x0000003008077c20 */ /* 0x000fe20008400000 */
[-C--:B------:R-:W-:Y:S01]  /*3740*/  ISETP.GT.U32.AND P1, PT, R109, R28.reuse, PT ;  /* 0x0000001c6d00720c */ /* 0x080fe20003f24070 */
[----:B------:R-:W-:Y:S01]  /*3750*/  FMUL R8, R9, UR48 ;  /* 0x0000003009087c20 */ /* 0x000fe20008400000 */
[----:B------:R-:W-:Y:S01]  /*3760*/  ISETP.GT.U32.AND.EX P5, PT, R110, RZ, PT, P5 ;  /* 0x000000ff6e00720c */ /* 0x000fe20003fa4150 */
[----:B------:R-:W-:Y:S01]  /*3770*/  FMUL R9, R10, UR48 ;  /* 0x000000300a097c20 */ /* 0x000fe20008400000 */
[----:B------:R-:W-:Y:S01]  /*3780*/  ISETP.GT.U32.AND.EX P1, PT, R108, RZ, PT, P1 ;  /* 0x000000ff6c00720c */ /* 0x000fe20003f24110 */
[----:B------:R-:W-:Y:S01]  /*3790*/  FMUL R10, R11, UR48 ;  /* 0x000000300b0a7c20 */ /* 0x000fe20008400000 */
[----:B------:R-:W-:Y:S01]  /*37a0*/  FSEL R7, R7, -INF , !P5 ;  /* 0xff80000007077808 */ /* 0x000fe20006800000 */
[----:B------:R-:W-:Y:S01]  /*37b0*/  IMAD.WIDE R110, R83, 0x2, R96 ;  /* 0x00000002536e7825 */ /* 0x000fe200078e0260 */
[----:B------:R-:W-:-:S02]  /*37c0*/  ISETP.GT.U32.AND P5, PT, R105, R28, PT ;  /* 0x0000001c6900720c */ /* 0x000fc40003fa4070 */
[----:B------:R-:W-:Y:S02]  /*37d0*/  FSEL R8, R8, -INF , !P1 ;  /* 0xff80000008087808 */ /* 0x000fe40004800000 */
[----:B------:R-:W-:Y:S02]  /*37e0*/  ISETP.GT.U32.AND P1, PT, R107, R28, PT ;  /* 0x0000001c6b00720c */ /* 0x000fe40003f24070 */
[----:B------:R-:W-:Y:S02]  /*37f0*/  ISETP.GT.U32.AND.EX P5, PT, R106, RZ, PT, P5 ;  /* 0x000000ff6a00720c */ /* 0x000fe40003fa4150 */
[C-C-:B------:R-:W-:Y:S02]  /*3800*/  LOP3.LUT R105, R80.reuse, 0x8, R27.reuse, 0xfe, !PT ;  /* 0x0000000850697812 */ /* 0x140fe400078efe1b */
[----:B------:R-:W-:Y:S02]  /*3810*/  ISETP.GT.U32.AND.EX P1, PT, R79, RZ, PT, P1 ;  /* 0x000000ff4f00720c */ /* 0x000fe40003f24110 */
[----:B------:R-:W-:-:S02]  /*3820*/  LOP3.LUT R11, R80, 0x9, R27, 0xfe, !PT ;  /* 0x00000009500b7812 */ /* 0x000fc400078efe1b */
[----:B------:R-:W-:Y:S02]  /*3830*/  FSEL R9, R9, -INF , !P5 ;  /* 0xff80000009097808 */ /* 0x000fe40006800000 */
[-C--:B------:R-:W-:Y:S02]  /*3840*/  ISETP.GT.U32.AND P5, PT, R105, R28.reuse, PT ;  /* 0x0000001c6900720c */ /* 0x080fe40003fa4070 */
[----:B------:R-:W-:Y:S02]  /*3850*/  FSEL R10, R10, -INF , !P1 ;  /* 0xff8000000a0a7808 */ /* 0x000fe40004800000 */
[----:B------:R-:W-:Y:S01]  /*3860*/  ISETP.GT.U32.AND P1, PT, R11, R28, PT ;  /* 0x0000001c0b00720c */ /* 0x000fe20003f24070 */
[----:B------:R-:W-:Y:S01]  /*3870*/  FMUL R11, R12, UR48 ;  /* 0x000000300c0b7c20 */ /* 0x000fe20008400000 */
[----:B------:R-:W-:Y:S01]  /*3880*/  ISETP.GT.U32.AND.EX P5, PT, R82, RZ, PT, P5 ;  /* 0x000000ff5200720c */ /* 0x000fe20003fa4150 */
[----:B------:R-:W-:Y:S01]  /*3890*/  FMUL R12, R13, UR48 ;  /* 0x000000300d0c7c20 */ /* 0x000fe20008400000 */
[----:B------:R-:W-:-:S02]  /*38a0*/  LOP3.LUT R79, R80, 0xa, R27, 0xfe, !PT ;  /* 0x0000000a504f7812 */ /* 0x000fc400078efe1b */
[----:B------:R-:W-:Y:S02]  /*38b0*/  ISETP.GT.U32.AND.EX P1, PT, R82, RZ, PT, P1 ;  /* 0x000000ff5200720c */ /* 0x000fe40003f24110 */
[--C-:B------:R-:W-:Y:S02]  /*38c0*/  LOP3.LUT R13, R80, 0xb, R27.reuse, 0xfe, !PT ;  /* 0x0000000b500d7812 */ /* 0x100fe400078efe1b */
        /* <DEDUP_REMOVED lines=9> */
[----:B------:R-:W-:Y:S02]  /*3960*/  FSEL R13, R13, -INF , !P5 ;  /* 0xff8000000d0d7808 */ /* 0x000fe40006800000 */
[----:B------:R-:W-:Y:S02]  /*3970*/  LOP3.LUT R15, R80, 0xc, R27, 0xfe, !PT ;  /* 0x0000000c500f7812 */ /* 0x000fe400078efe1b */
[----:B------:R-:W-:Y:S02]  /*3980*/  ISETP.GT.U32.AND P5, PT, R79, R28, PT ;  /* 0x0000001c4f00720c */ /* 0x000fe40003fa4070 */
[----:B------:R-:W-:Y:S02]  /*3990*/  FMNMX3 R79, R4, R5, R6, !PT ;  /* 0x00000005044f7276 */ /* 0x000fe40007800006 */
[----:B------:R-:W-:-:S02]  /*39a0*/  FSEL R14, R14, -INF , !P1 ;  /* 0xff8000000e0e7808 */ /* 0x000fc40004800000 */
[----:B------:R-:W-:Y:S01]  /*39b0*/  ISETP.GT.U32.AND P1, PT, R15, R28, PT ;  /* 0x0000001c0f00720c */ /* 0x000fe20003f24070 */
[----:B------:R-:W-:Y:S01]  /*39c0*/  FMUL R15, R16, UR48 ;  /* 0x00000030100f7c20 */ /* 0x000fe20008400000 */
[----:B------:R-:W-:Y:S01]  /*39d0*/  FMNMX3 R79, R79, R104, R7, !PT ;  /* 0x000000684f4f7276 */ /* 0x000fe20007800007 */
[----:B------:R-:W-:Y:S01]  /*39e0*/  FMUL R16, R17, UR48 ;  /* 0x0000003011107c20 */ /* 0x000fe20008400000 */
[----:B------:R-:W-:Y:S02]  /*39f0*/  ISETP.GT.U32.AND.EX P1, PT, R82, RZ, PT, P1 ;  /* 0x000000ff5200720c */ /* 0x000fe40003f24110 */
[----:B------:R-:W-:Y:S02]  /*3a00*/  LOP3.LUT R105, R80, 0xe, R27, 0xfe, !PT ;  /* 0x0000000e50697812 */ /* 0x000fe400078efe1b */
[----:B------:R-:W-:Y:S02]  /*3a10*/  FMNMX3 R79, R79, R8, R9, !PT ;  /* 0x000000084f4f7276 */ /* 0x000fe40007800009 */
[----:B------:R-:W-:-:S02]  /*3a20*/  ISETP.GT.U32.AND.EX P5, PT, R82, RZ, PT, P5 ;  /* 0x000000ff5200720c */ /* 0x000fc40003fa4150 */
[----:B------:R-:W-:Y:S02]  /*3a30*/  FSEL R15, R15, -INF , !P1 ;  /* 0xff8000000f0f7808 */ /* 0x000fe40004800000 */
[----:B------:R-:W-:Y:S02]  /*3a40*/  LOP3.LUT R107, R80, 0xf, R27, 0xfe, !PT ;  /* 0x0000000f506b7812 */ /* 0x000fe400078efe1b */
[----:B------:R-:W-:Y:S02]  /*3a50*/  ISETP.GT.U32.AND P1, PT, R105, R28, PT ;  /* 0x0000001c6900720c */ /* 0x000fe40003f24070 */
[----:B------:R-:W-:Y:S02]  /*3a60*/  FMNMX3 R79, R79, R10, R11, !PT ;  /* 0x0000000a4f4f7276 */ /* 0x000fe4000780000b */
[----:B------:R-:W-:Y:S02]  /*3a70*/  FSEL R16, R16, -INF , !P5 ;  /* 0xff80000010107808 */ /* 0x000fe40006800000 */
[----:B------:R-:W-:-:S02]  /*3a80*/  ISETP.GT.U32.AND P5, PT, R107, R28, PT ;  /* 0x0000001c6b00720c */ /* 0x000fc40003fa4070 */
[C---:B------:R-:W-:Y:S02]  /*3a90*/  ISETP.GT.U32.AND.EX P1, PT, R82.reuse, RZ, PT, P1 ;  /* 0x000000ff5200720c */ /* 0x040fe40003f24110 */
[----:B------:R-:W-:Y:S02]  /*3aa0*/  FMNMX3 R79, R79, R12, R13, !PT ;  /* 0x0000000c4f4f7276 */ /* 0x000fe4000780000d */
[----:B------:R-:W-:Y:S02]  /*3ab0*/  ISETP.GT.U32.AND.EX P5, PT, R82, RZ, PT, P5 ;  /* 0x000000ff5200720c */ /* 0x000fe40003fa4150 */
[----:B------:R-:W-:Y:S02]  /*3ac0*/  FSEL R18, R18, -INF , !P1 ;  /* 0xff80000012127808 */ /* 0x000fe40004800000 */
[----:B------:R-:W-:Y:S02]  /*3ad0*/  FMNMX3 R79, R79, R14, R15, !PT ;  /* 0x0000000e4f4f7276 */ /* 0x000fe4000780000f */
[----:B------:R-:W-:-:S02]  /*3ae0*/  FSEL R106, R19, -INF , !P5 ;  /* 0xff800000136a7808 */ /* 0x000fc40006800000 */
[----:B------:R-:W-:-:S04]  /*3af0*/  FMNMX3 R79, R79, R16, R18, !PT ;  /* 0x000000104f4f7276 */ /* 0x000fc80007800012 */
[----:B------:R-:W-:-:S05]  /*3b00*/  FMNMX R79, R106, R79, !PT ;  /* 0x0000004f6a4f7209 */ /* 0x000fca0007800000 */
[----:B------:R-:W1:Y:S02]  /*3b10*/  SHFL.BFLY PT, R108, R79, 0x10, 0x1f ;  /* 0x0e001f004f6c7f89 */ /* 0x000e6400000e0000 */
[----:B-1----:R-:W-:-:S05]  /*3b20*/  FMNMX R19, R79, R108, !PT ;  /* 0x0000006c4f137209 */ /* 0x002fca0007800000 */
[----:B--2---:R-:W-:Y:S01]  /*3b30*/  @!P2 STS [R44+UR9+0x4000], R19 ;  /* 0x004000132c00a988 */ /* 0x004fe20008000809 */
[----:B------:R-:W-:Y:S06]  /*3b40*/  BAR.SYNC.DEFER_BLOCKING 0x0 ;  /* 0x0000000000007b1d */ /* 0x000fec0000010000 */
[----:B------:R-:W1:Y:S04]  /*3b50*/  @!P3 LDS R84, [R45+0x4000] ;  /* 0x004000002d54b984 */ /* 0x000e680000000800 */
[----:B-1----:R-:W1:Y:S02]  /*3b60*/  SHFL.BFLY PT, R17, R84, 0x1, 0x1f ;  /* 0x0c201f0054117f89 */ /* 0x002e6400000e0000 */
[----:B-1----:R-:W-:-:S05]  /*3b70*/  FMNMX R108, R84, R17, !PT ;  /* 0x00000011546c7209 */ /* 0x002fca0007800000 */
[----:B------:R-:W-:Y:S01]  /*3b80*/  @P4 STS [R45+0x4000], R108 ;  /* 0x0040006c2d004388 */ /* 0x000fe20000000800 */
[----:B------:R-:W-:Y:S06]  /*3b90*/  BAR.SYNC.DEFER_BLOCKING 0x0 ;  /* 0x0000000000007b1d */ /* 0x000fec0000010000 */
[----:B------:R-:W1:Y:S02]  /*3ba0*/  LDS R79, [R29+UR9+0x4000] ;  /* 0x004000091d4f7984 */ /* 0x000e640008000800 */
[----:B-1----:R-:W-:-:S05]  /*3bb0*/  FMNMX R79, R79, R100, !PT ;  /* 0x000000644f4f7209 */ /* 0x002fca0007800000 */
[--C-:B------:R-:W-:Y:S01]  /*3bc0*/  FADD R4, R4, -R79.reuse ;  /* 0x8000004f04047221 */ /* 0x100fe20000000000 */
[--C-:B------:R-:W-:Y:S01]  /*3bd0*/  FADD R5, R5, -R79.reuse ;  /* 0x8000004f05057221 */ /* 0x100fe20000000000 */
[--C-:B------:R-:W-:Y:S01]  /*3be0*/  FADD R6, R6, -R79.reuse ;  /* 0x8000004f06067221 */ /* 0x100fe20000000000 */
[--C-:B------:R-:W-:Y:S01]  /*3bf0*/  FADD R104, R104, -R79.reuse ;  /* 0x8000004f68687221 */ /* 0x100fe20000000000 */
[----:B------:R-:W-:Y:S01]  /*3c00*/  FMUL R121, R4, 1.4426950216293334961 ;  /* 0x3fb8aa3b04797820 */ /* 0x000fe20000400000 */
[----:B------:R-:W-:Y:S01]  /*3c10*/  FMUL R4, R5, 1.4426950216293334961 ;  /* 0x3fb8aa3b05047820 */ /* 0x000fe20000400000 */
[----:B------:R-:W-:Y:S01]  /*3c20*/  FMUL R5, R6, 1.4426950216293334961 ;  /* 0x3fb8aa3b06057820 */ /* 0x000fe20000400000 */
[--C-:B------:R-:W-:Y:S01]  /*3c30*/  FADD R7, R7, -R79.reuse ;  /* 0x8000004f07077221 */ /* 0x100fe20000000000 */
[----:B------:R-:W-:Y:S01]  /*3c40*/  FMUL R104, R104, 1.4426950216293334961 ;  /* 0x3fb8aa3b68687820 */ /* 0x000fe20000400000 */
[--C-:B------:R-:W-:Y:S01]  /*3c50*/  FADD R8, R8, -R79.reuse ;  /* 0x8000004f08087221 */ /* 0x100fe20000000000 */
[----:B------:R-:W-:Y:S01]  /*3c60*/  MUFU.EX2 R121, R121 ;  /* 0x0000007900797308 */ /* 0x000fe20000000800 */
[----:B------:R-:W-:Y:S01]  /*3c70*/  FMUL R6, R7, 1.4426950216293334961 ;  /* 0x3fb8aa3b07067820 */ /* 0x000fe20000400000 */
[--C-:B------:R-:W-:Y:S01]  /*3c80*/  FADD R9, R9, -R79.reuse ;  /* 0x8000004f09097221 */ /* 0x100fe20000000000 */
[----:B------:R-:W-:Y:S01]  /*3c90*/  FMUL R119, R8, 1.4426950216293334961 ;  /* 0x3fb8aa3b08777820 */ /* 0x000fe20000400000 */
[--C-:B------:R-:W-:Y:S01]  /*3ca0*/  FADD R10, R10, -R79.reuse ;  /* 0x8000004f0a0a7221 */ /* 0x100fe20000000000 */
[--C-:B------:R-:W-:Y:S01]  /*3cb0*/  FADD R11, R11, -R79.reuse ;  /* 0x8000004f0b0b7221 */ /* 0x100fe20000000000 */
[----:B------:R-:W-:Y:S01]  /*3cc0*/  FMUL R7, R9, 1.4426950216293334961 ;  /* 0x3fb8aa3b09077820 */ /* 0x000fe20000400000 */
[--C-:B------:R-:W-:Y:S01]  /*3cd0*/  FADD R12, R12, -R79.reuse ;  /* 0x8000004f0c0c7221 */ /* 0x100fe20000000000 */
[----:B------:R-:W1:Y:S01]  /*3ce0*/  MUFU.EX2 R4, R4 ;  /* 0x0000000400047308 */ /* 0x000e620000000800 */
[----:B------:R-:W-:Y:S01]  /*3cf0*/  FMUL R10, R10, 1.4426950216293334961 ;  /* 0x3fb8aa3b0a0a7820 */ /* 0x000fe20000400000 */
[----:B------:R-:W-:Y:S01]  /*3d00*/  FMUL R8, R11, 1.4426950216293334961 ;  /* 0x3fb8aa3b0b087820 */ /* 0x000fe20000400000 */
[----:B------:R-:W-:Y:S01]  /*3d10*/  FMUL R12, R12, 1.4426950216293334961 ;  /* 0x3fb8aa3b0c0c7820 */ /* 0x000fe20000400000 */
[--C-:B------:R-:W-:Y:S01]  /*3d20*/  FADD R13, R13, -R79.reuse ;  /* 0x8000004f0d0d7221 */ /* 0x100fe20000000000 */
[--C-:B------:R-:W-:Y:S01]  /*3d30*/  FADD R14, R14, -R79.reuse ;  /* 0x8000004f0e0e7221 */ /* 0x100fe20000000000 */
[--C-:B------:R-:W-:Y:S01]  /*3d40*/  FADD R15, R15, -R79.reuse ;  /* 0x8000004f0f0f7221 */ /* 0x100fe20000000000 */
[--C-:B------:R-:W-:Y:S01]  /*3d50*/  FADD R16, R16, -R79.reuse ;  /* 0x8000004f10107221 */ /* 0x100fe20000000000 */
[----:B------:R-:W2:Y:S01]  /*3d60*/  MUFU.EX2 R5, R5 ;  /* 0x0000000500057308 */ /* 0x000ea20000000800 */
[----:B------:R-:W-:Y:S01]  /*3d70*/  FMUL R13, R13, 1.4426950216293334961 ;  /* 0x3fb8aa3b0d0d7820 */ /* 0x000fe20000400000 */
[----:B------:R-:W-:Y:S01]  /*3d80*/  FMUL R9, R14, 1.4426950216293334961 ;  /* 0x3fb8aa3b0e097820 */ /* 0x000fe20000400000 */
[----:B------:R-:W-:Y:S01]  /*3d90*/  FMUL R17, R15, 1.4426950216293334961 ;  /* 0x3fb8aa3b0f117820 */ /* 0x000fe20000400000 */
[--C-:B------:R-:W-:Y:S01]  /*3da0*/  FADD R18, R18, -R79.reuse ;  /* 0x8000004f12127221 */ /* 0x100fe20000000000 */
[----:B------:R-:W-:Y:S01]  /*3db0*/  FMUL R16, R16, 1.4426950216293334961 ;  /* 0x3fb8aa3b10107820 */ /* 0x000fe20000400000 */
[----:B------:R-:W-:Y:S01]  /*3dc0*/  FADD R106, R106, -R79 ;  /* 0x8000004f6a6a7221 */ /* 0x000fe20000000000 */
[----:B------:R-:W-:Y:S01]  /*3dd0*/  IMAD.U32 R14, R101, -0x80000000, RZ ;  /* 0x80000000650e7824 */ /* 0x000fe200078e00ff */
[----:B------:R1:W3:Y:S01]  /*3de0*/  MUFU.EX2 R124, R104 ;  /* 0x00000068007c7308 */ /* 0x0002e20000000800 */
[----:B------:R-:W-:Y:S01]  /*3df0*/  FMUL R15, R18, 1.4426950216293334961 ;  /* 0x3fb8aa3b120f7820 */ /* 0x000fe20000400000 */
[----:B------:R-:W-:Y:S01]  /*3e00*/  FMUL R106, R106, 1.4426950216293334961 ;  /* 0x3fb8aa3b6a6a7820 */ /* 0x000fe20000400000 */
[----:B------:R-:W-:Y:S06]  /*3e10*/  BAR.SYNC.DEFER_BLOCKING 0x0 ;  /* 0x0000000000007b1d */ /* 0x000fec0000010000 */
[----:B------:R-:W4:Y:S01]  /*3e20*/  MUFU.EX2 R6, R6 ;  /* 0x0000000600067308 */ /* 0x000f220000000800 */
[----:B-1----:R-:W-:-:S04]  /*3e30*/  FADD R104, R121, R4 ;  /* 0x0000000479687221 */ /* 0x002fc80000000000 */
[----:B--2---:R-:W-:-:S03]  /*3e40*/  FADD R11, R5, R104 ;  /* 0x00000068050b7221 */ /* 0x004fc60000000000 */
[----:B------:R-:W1:Y:S01]  /*3e50*/  MUFU.EX2 R119, R119 ;  /* 0x0000007700777308 */ /* 0x000e620000000800 */
[----:B---3--:R-:W-:-:S07]  /*3e60*/  FADD R11, R124, R11 ;  /* 0x0000000b7c0b7221 */ /* 0x008fce0000000000 */
[----:B------:R-:W2:Y:S08]  /*3e70*/  MUFU.EX2 R7, R7 ;  /* 0x0000000700077308 */ /* 0x000eb00000000800 */
[----:B------:R4:W3:Y:S08]  /*3e80*/  MUFU.EX2 R122, R10 ;  /* 0x0000000a007a7308 */ /* 0x0008f00000000800 */
[----:B------:R-:W5:Y:S01]  /*3e90*/  MUFU.EX2 R8, R8 ;  /* 0x0000000800087308 */ /* 0x000f620000000800 */
[----:B----4-:R-:W-:-:S04]  /*3ea0*/  FADD R10, R6, R11 ;  /* 0x0000000b060a7221 */ /* 0x010fc80000000000 */
[----:B-1----:R-:W-:-:S03]  /*3eb0*/  FADD R10, R119, R10 ;  /* 0x0000000a770a7221 */ /* 0x002fc60000000000 */
[----:B------:R-:W1:Y:S01]  /*3ec0*/  MUFU.EX2 R19, R12 ;  /* 0x0000000c00137308 */ /* 0x000e620000000800 */
[----:B--2---:R-:W-:-:S04]  /*3ed0*/  FADD R11, R7, R10 ;  /* 0x0000000a070b7221 */ /* 0x004fc80000000000 */
[----:B---3--:R-:W-:-:S03]  /*3ee0*/  FADD R11, R122, R11 ;  /* 0x0000000b7a0b7221 */ /* 0x008fc60000000000 */
[----:B------:R2:W3:Y:S01]  /*3ef0*/  MUFU.EX2 R120, R13 ;  /* 0x0000000d00787308 */ /* 0x0004e20000000800 */
[----:B-----5:R-:W-:-:S07]  /*3f00*/  FADD R10, R8, R11 ;  /* 0x0000000b080a7221 */ /* 0x020fce0000000000 */
[----:B------:R-:W4:Y:S01]  /*3f10*/  MUFU.EX2 R9, R9 ;  /* 0x0000000900097308 */ /* 0x000f220000000800 */
[----:B-1----:R-:W-:Y:S01]  /*3f20*/  FADD R11, R19, R10 ;  /* 0x0000000a130b7221 */ /* 0x002fe20000000000 */
[----:B--2---:R-:W-:-:S06]  /*3f30*/  IMAD.WIDE R12, R83, 0x2, R102 ;  /* 0x00000002530c7825 */ /* 0x004fcc00078e0266 */
[----:B------:R-:W1:Y:S01]  /*3f40*/  MUFU.EX2 R17, R17 ;  /* 0x0000001100117308 */ /* 0x000e620000000800 */
[----:B---3--:R-:W-:-:S07]  /*3f50*/  FADD R10, R120, R11 ;  /* 0x0000000b780a7221 */ /* 0x008fce0000000000 */
[----:B------:R-:W2:Y:S01]  /*3f60*/  MUFU.EX2 R118, R16 ;  /* 0x0000001000767308 */ /* 0x000ea20000000800 */
[----:B----4-:R-:W-:-:S07]  /*3f70*/  FADD R10, R9, R10 ;  /* 0x0000000a090a7221 */ /* 0x010fce0000000000 */
[----:B------:R-:W3:Y:S01]  /*3f80*/  MUFU.EX2 R15, R15 ;  /* 0x0000000f000f7308 */ /* 0x000ee20000000800 */
[----:B-1----:R-:W-:-:S07]  /*3f90*/  FADD R11, R17, R10 ;  /* 0x0000000a110b7221 */ /* 0x002fce0000000000 */
[----:B------:R-:W1:Y:S01]  /*3fa0*/  MUFU.EX2 R116, R106 ;  /* 0x0000006a00747308 */ /* 0x000e620000000800 */
[----:B--2---:R-:W-:-:S04]  /*3fb0*/  FADD R10, R118, R11 ;  /* 0x0000000b760a7221 */ /* 0x004fc80000000000 */
[----:B---3--:R-:W-:-:S04]  /*3fc0*/  FADD R11, R15, R10 ;  /* 0x0000000a0f0b7221 */ /* 0x008fc80000000000 */
[----:B-1----:R-:W-:-:S05]  /*3fd0*/  FADD R11, R116, R11 ;  /* 0x0000000b740b7221 */ /* 0x002fca0000000000 */
[----:B------:R-:W1:Y:S02]  /*3fe0*/  SHFL.BFLY PT, R10, R11, 0x10, 0x1f ;  /* 0x0e001f000b0a7f89 */ /* 0x000e6400000e0000 */
[----:B-1----:R-:W-:-:S05]  /*3ff0*/  FADD R105, R11, R10 ;  /* 0x0000000a0b697221 */ /* 0x002fca0000000000 */
[----:B------:R-:W-:Y:S01]  /*4000*/  @!P2 STS [R44+UR9+0x4000], R105 ;  /* 0x004000692c00a988 */ /* 0x000fe20008000809 */
[----:B------:R-:W-:Y:S06]  /*4010*/  BAR.SYNC.DEFER_BLOCKING 0x0 ;  /* 0x0000000000007b1d */ /* 0x000fec0000010000 */
[----:B------:R-:W1:Y:S04]  /*4020*/  @!P3 LDS R85, [R45+0x4000] ;  /* 0x004000002d55b984 */ /* 0x000e680000000800 */
[----:B-1----:R-:W1:Y:S02]  /*4030*/  SHFL.BFLY PT, R10, R85, 0x1, 0x1f ;  /* 0x0c201f00550a7f89 */ /* 0x002e6400000e0000 */
[----:B-1----:R-:W-:-:S05]  /*4040*/  FADD R10, R85, R10 ;  /* 0x0000000a550a7221 */ /* 0x002fca0000000000 */
[----:B------:R1:W-:Y:S01]  /*4050*/  @P4 STS [R45+0x4000], R10 ;  /* 0x0040000a2d004388 */ /* 0x0003e20000000800 */
[----:B------:R-:W-:Y:S06]  /*4060*/  BAR.SYNC.DEFER_BLOCKING 0x0 ;  /* 0x0000000000007b1d */ /* 0x000fec0000010000 */
[----:B------:R1:W2:Y:S01]  /*4070*/  LDS R101, [R29+UR9+0x4000] ;  /* 0x004000091d657984 */ /* 0x0002a20008000800 */
[----:B------:R-:W3:Y:S02]  /*4080*/  SYNCS.PHASECHK.TRANS64.TRYWAIT P1, [UR13], R14 ;  /* 0x0000000eff0075a7 */ /* 0x000ee4000802110d */
[----:B-123--:R-:W-:Y:S05]  /*4090*/  @!P1 BRA `(.L_x_15) ;  /* 0x00000018007c9947 */ /* 0x00efea0003800000 */
.L_x_24:
[C---:B------:R-:W-:Y:S01]  /*40a0*/  IMAD.WIDE R108, R83.reuse, 0x2, R92 ;  /* 0x00000002536c7825 */ /* 0x040fe200078e025c */
[----:B------:R-:W2:Y:S03]  /*40b0*/  LDG.E.U16 R12, desc[UR28][R12.64] ;  /* 0x0000001c0c0c7981 */ /* 0x000ea6000c1e1500 */
[C---:B------:R-:W-:Y:S01]  /*40c0*/  IMAD.WIDE R104, R83.reuse, 0x2, R88 ;  /* 0x0000000253687825 */ /* 0x040fe200078e0258 */
[----:B------:R1:W3:Y:S03]  /*40d0*/  LDG.E.U16 R16, desc[UR28][R108.64] ;  /* 0x0000001c6c107981 */ /* 0x0002e6000c1e1500 */
[C---:B------:R-:W-:Y:S01]  /*40e0*/  IMAD.WIDE R10, R83.reuse, 0x2, R76 ;  /* 0x00000002530a7825 */ /* 0x040fe200078e024c */
[----:B------:R-:W4:Y:S03]  /*40f0*/  LDG.E.U16 R18, desc[UR28][R104.64] ;  /* 0x0000001c68127981 */ /* 0x000f26000c1e1500 */
[C---:B------:R-:W-:Y:S01]  /*4100*/  IMAD.WIDE R112, R83.reuse, 0x2, R66 ;  /* 0x0000000253707825 */ /* 0x040fe200078e0242 */
[----:B------:R-:W5:Y:S03]  /*4110*/  LDG.E.U16 R14, desc[UR28][R110.64] ;  /* 0x0000001c6e0e7981 */ /* 0x000f66000c1e1500 */
[----:B-1----:R-:W-:-:S02]  /*4120*/  IMAD.WIDE R108, R83, 0x2, R98 ;  /* 0x00000002536c7825 */ /* 0x002fc400078e0262 */
[----:B------:R-:W5:Y:S04]  /*4130*/  LDG.E.U16 R112, desc[UR28][R112.64] ;  /* 0x0000001c70707981 */ /* 0x000f68000c1e1500 */
[----:B------:R1:W5:Y:S01]  /*4140*/  LDG.E.U16 R104, desc[UR28][R10.64] ;  /* 0x0000001c0a687981 */ /* 0x000362000c1e1500 */
[----:B------:R-:W-:-:S03]  /*4150*/  IMAD.WIDE R106, R83, 0x2, R70 ;  /* 0x00000002536a7825 */ /* 0x000fc600078e0246 */
[----:B------:R0:W5:Y:S01]  /*4160*/  LDG.E.U16 R13, desc[UR28][R108.64] ;  /* 0x0000001c6c0d7981 */ /* 0x000162000c1e1500 */
[----:B------:R-:W-:-:S03]  /*4170*/  IMAD.WIDE R114, R83, 0x2, R62 ;  /* 0x0000000253727825 */ /* 0x000fc600078e023e */
[----:B------:R-:W5:Y:S01]  /*4180*/  LDG.E.U16 R106, desc[UR28][R106.64] ;  /* 0x0000001c6a6a7981 */ /* 0x000f62000c1e1500 */
[----:B-1----:R-:W-:-:S03]  /*4190*/  IMAD.WIDE R10, R83, 0x2, R86 ;  /* 0x00000002530a7825 */ /* 0x002fc600078e0256 */
[----:B------:R-:W5:Y:S01]  /*41a0*/  LDG.E.U16 R114, desc[UR28][R114.64] ;  /* 0x0000001c72727981 */ /* 0x000f62000c1e1500 */
[----:B------:R-:W-:-:S03]  /*41b0*/  IMAD.WIDE R110, R83, 0x2, R94 ;  /* 0x00000002536e7825 */ /* 0x000fc600078e025e */
[----:B------:R1:W5:Y:S01]  /*41c0*/  LDG.E.U16 R113, desc[UR28][R10.64] ;  /* 0x0000001c0a717981 */ /* 0x000362000c1e1500 */
[----:B0-----:R-:W-:-:S03]  /*41d0*/  IMAD.WIDE R108, R83, 0x2, R90 ;  /* 0x00000002536c7825 */ /* 0x001fc600078e025a */
[----:B------:R0:W5:Y:S04]  /*41e0*/  LDG.E.U16 R105, desc[UR28][R110.64] ;  /* 0x0000001c6e697981 */ /* 0x000168000c1e1500 */
[----:B------:R0:W5:Y:S01]  /*41f0*/  LDG.E.U16 R107, desc[UR28][R108.64] ;  /* 0x0000001c6c6b7981 */ /* 0x000162000c1e1500 */
[----:B-1----:R-:W-:-:S04]  /*4200*/  IMAD.WIDE R10, R83, 0x2, R74 ;  /* 0x00000002530a7825 */ /* 0x002fc800078e024a */
[C---:B0-----:R-:W-:Y:S01]  /*4210*/  IMAD.WIDE R110, R83.reuse, 0x2, R60 ;  /* 0x00000002536e7825 */ /* 0x041fe200078e023c */
[----:B------:R0:W5:Y:S03]  /*4220*/  LDG.E.U16 R115, desc[UR28][R10.64] ;  /* 0x0000001c0a737981 */ /* 0x000166000c1e1500 */
[C---:B------:R-:W-:Y:S02]  /*4230*/  IMAD.WIDE R108, R83.reuse, 0x2, R64 ;  /* 0x00000002536c7825 */ /* 0x040fe400078e0240 */
[----:B------:R-:W5:Y:S04]  /*4240*/  LDG.E.U16 R111, desc[UR28][R110.64] ;  /* 0x0000001c6e6f7981 */ /* 0x000f68000c1e1500 */
[----:B------:R-:W5:Y:S01]  /*4250*/  LDG.E.U16 R109, desc[UR28][R108.64] ;  /* 0x0000001c6c6d7981 */ /* 0x000f62000c1e1500 */
[----:B0-----:R-:W-:-:S05]  /*4260*/  IMAD.WIDE R10, R83, 0x2, R68 ;  /* 0x00000002530a7825 */ /* 0x001fca00078e0244 */
[----:B------:R0:W5:Y:S01]  /*4270*/  LDG.E.U16 R117, desc[UR28][R10.64] ;  /* 0x0000001c0a757981 */ /* 0x000162000c1e1500 */
[----:B------:R-:W-:Y:S02]  /*4280*/  F2FP.F16.F32.PACK_AB R4, R4, R121 ;  /* 0x000000790404723e */ /* 0x000fe400000000ff */
[----:B------:R-:W-:Y:S02]  /*4290*/  F2FP.F16.F32.PACK_AB R5, R124, R5 ;  /* 0x000000057c05723e */ /* 0x000fe400000000ff */
[----:B------:R-:W-:Y:S02]  /*42a0*/  F2FP.F16.F32.PACK_AB R6, R119, R6 ;  /* 0x000000067706723e */ /* 0x000fe400000000ff */
[----:B------:R-:W-:Y:S02]  /*42b0*/  F2FP.F16.F32.PACK_AB R7, R122, R7 ;  /* 0x000000077a07723e */ /* 0x000fe400000000ff */
[----:B------:R-:W-:Y:S02]  /*42c0*/  F2FP.F16.F32.PACK_AB R8, R19, R8 ;  /* 0x000000081308723e */ /* 0x000fe400000000ff */
[----:B------:R-:W-:-:S02]  /*42d0*/  F2FP.F16.F32.PACK_AB R9, R9, R120 ;  /* 0x000000780909723e */ /* 0x000fc400000000ff */
[----:B0-----:R-:W-:Y:S02]  /*42e0*/  F2FP.F16.F32.PACK_AB R10, R118, R17 ;  /* 0x00000011760a723e */ /* 0x001fe400000000ff */
[----:B------:R-:W-:Y:S01]  /*42f0*/  F2FP.F16.F32.PACK_AB R11, R116, R15 ;  /* 0x0000000f740b723e */ /* 0x000fe200000000ff */
[----:B------:R-:W-:-:S03]  /*4300*/  FADD R100, -R79, R100 ;  /* 0x000000644f647221 */ /* 0x000fc60000000100 */
[----:B------:R-:W-:Y:S01]  /*4310*/  STTM.16dp32bit_t0_t15.x8 tmem[UR19], R4 ;  /* 0x00000004000079ed */ /* 0x000fe20008980013 */
[----:B------:R-:W-:Y:S01]  /*4320*/  STTM.16dp32bit_t16_t31.x8 tmem[UR19+0x8], R4 ;  /* 0x00000804000079ed */ /* 0x000fe200089a0013 */
[----:B------:R-:W-:-:S06]  /*4330*/  FMUL R100, R100, 1.4426950216293334961 ;  /* 0x3fb8aa3b64647820 */ /* 0x000fcc0000400000 */
[----:B------:R-:W0:Y:S01]  /*4340*/  MUFU.EX2 R100, R100 ;  /* 0x0000006400647308 */ /* 0x000e220000000800 */
[----:B------:R-:W-:Y:S01]  /*4350*/  ULEA UR13, UR21, UR9, 0x3 ;  /* 0x00000009150d7291 */ /* 0x000fe2000f8e18ff */
[----:B------:R-:W-:-:S03]  /*4360*/  UMOV UR4, UR5 ;  /* 0x0000000500047c82 */ /* 0x000fc60008000000 */
[----:B------:R-:W-:Y:S01]  /*4370*/  UIADD3 UR13, UPT, UPT, UR13, 0x8000, URZ ;  /* 0x000080000d0d7890 */ /* 0x000fe2000fffe0ff */
[----:B--2---:R-:W-:Y:S04]  /*4380*/  STS.U16 [R3+UR9+0x6000], R12 ;  /* 0x0060000c03007988 */ /* 0x004fe80008000409 */
[----:B---3--:R-:W-:Y:S04]  /*4390*/  STS.U16 [R3+UR9+0x6800], R16 ;  /* 0x0068001003007988 */ /* 0x008fe80008000409 */
[----:B----4-:R-:W-:Y:S04]  /*43a0*/  STS.U16 [R3+UR9+0x6c00], R18 ;  /* 0x006c001203007988 */ /* 0x010fe80008000409 */
[----:B-----5:R-:W-:Y:S04]  /*43b0*/  STS.U16 [R3+UR9+0x6400], R14 ;  /* 0x0064000e03007988 */ /* 0x020fe80008000409 */
[----:B------:R-:W-:Y:S04]  /*43c0*/  STS.U16 [R3+UR9+0x7800], R112 ;  /* 0x0078007003007988 */ /* 0x000fe80008000409 */
[----:B------:R-:W-:Y:S04]  /*43d0*/  STS.U16 [R3+UR9+0x7000], R104 ;  /* 0x0070006803007988 */ /* 0x000fe80008000409 */
[----:B------:R-:W-:Y:S04]  /*43e0*/  STS.U16 [R3+UR9+0x7400], R106 ;  /* 0x0074006a03007988 */ /* 0x000fe80008000409 */
[----:B------:R-:W-:Y:S04]  /*43f0*/  STS.U16 [R3+UR9+0x7c00], R114 ;  /* 0x007c007203007988 */ /* 0x000fe80008000409 */
        /* <DEDUP_REMOVED lines=8> */
[----:B------:R-:W3:Y:S02]  /*4480*/  FENCE.VIEW.ASYNC.T ;  /* 0x00000000000073c6 */ /* 0x000ee40000000200 */
[----:B---3--:R-:W-:Y:S06]  /*4490*/  BAR.SYNC.DEFER_BLOCKING 0x0 ;  /* 0x0000000000007b1d */ /* 0x008fec0000010000 */
[----:B-1----:R-:W-:Y:S01]  /*44a0*/  LDTM.16dp32bit_t0_t15.x16 R4, tmem[UR12] ;  /* 0x0000000c000479ee */ /* 0x002fe20008a00000 */
[----:B------:R-:W0:Y:S01]  /*44b0*/  LDTM.16dp32bit_t16_t31.x16 R4, tmem[UR12+0x10] ;  /* 0x0000100c000479ee */ /* 0x000e220008a20000 */
[----:B------:R-:W-:Y:S01]  /*44c0*/  NOP ;  /* 0x0000000000007918 */ /* 0x000fe20000000000 */
[C---:B0-----:R-:W-:Y:S01]  /*44d0*/  FMUL R4, R100.reuse, R4 ;  /* 0x0000000464047220 */ /* 0x041fe20000400000 */
        /* <DEDUP_REMOVED lines=16> */
[----:B------:R2:W-:Y:S01]  /*45e0*/  STTM.16dp32bit_t16_t31.x16 tmem[UR12+0x10], R4 ;  /* 0x00001004000079ed */ /* 0x0005e20008a2000c */
[----:B------:R-:W0:Y:S02]  /*45f0*/  FENCE.VIEW.ASYNC.T ;  /* 0x00000000000073c6 */ /* 0x000e240000000200 */
[----:B0-----:R-:W-:Y:S06]  /*4600*/  BAR.SYNC.DEFER_BLOCKING 0x0 ;  /* 0x0000000000007b1d */ /* 0x001fec0000010000 */
[----:B------:R0:W-:Y:S06]  /*4610*/  MEMBAR.ALL.CTA ;  /* 0x0000000000007992 */ /* 0x0001ec0000008000 */
[----:B0-----:R-:W0:Y:S02]  /*4620*/  FENCE.VIEW.ASYNC.S ;  /* 0x00000000000073c6 */ /* 0x001e240000000000 */
[----:B0-----:R-:W-:Y:S06]  /*4630*/  BAR.SYNC.DEFER_BLOCKING 0x0 ;  /* 0x0000000000007b1d */ /* 0x001fec0000010000 */
[----:B------:R-:W-:Y:S05]  /*4640*/  BRA.U UP1, `(.L_x_16) ;  /* 0x0000000101547547 */ /* 0x000fea000b800000 */
[----:B------:R-:W-:Y:S02]  /*4650*/  UIADD3 UR23, UPT, UPT, UR10, 0x48, URZ ;  /* 0x000000480a177890 */ /* 0x000fe4000fffe0ff */
[----:B------:R-:W-:Y:S02]  /*4660*/  UIADD3 UR25, UPT, UPT, UR10, 0x50, URZ ;  /* 0x000000500a197890 */ /* 0x000fe4000fffe0ff */
        /* <DEDUP_REMOVED lines=19> */
.L_x_16:
[----:B------:R-:W-:Y:S01]  /*47a0*/  ISETP.GE.U32.AND P1, PT, R80, R21, PT ;  /* 0x000000155000720c */ /* 0x000fe20003f26070 */
[----:B------:R-:W-:Y:S01]  /*47b0*/  UIADD3 UR21, UPT, UPT, UR21, 0x1, URZ ;  /* 0x0000000115157890 */ /* 0x000fe2000fffe0ff */
[----:B------:R-:W-:Y:S01]  /*47c0*/  FFMA R78, R100, R78, R101 ;  /* 0x0000004e644e7223 */ /* 0x000fe20000000065 */
[----:B------:R-:W-:Y:S01]  /*47d0*/  VIADD R83, R83, UR20 ;  /* 0x0000001453537c36 */ /* 0x000fe20008000000 */
[----:B------:R-:W-:Y:S01]  /*47e0*/  ISETP.GE.U32.AND.EX P1, PT, R82, RZ, PT, P1 ;  /* 0x000000ff5200720c */ /* 0x000fe20003f26110 */
[----:B------:R-:W-:Y:S01]  /*47f0*/  UISETP.GT.AND UP2, UPT, UR21, 0x1, UPT ;  /* 0x000000011500788c */ /* 0x000fe2000bf44270 */
[----:B------:R-:W-:Y:S02]  /*4800*/  IMAD.U32 R101, RZ, RZ, UR4 ;  /* 0x00000004ff657e24 */ /* 0x000fe4000f8e00ff */
[----:B------:R-:W-:Y:S01]  /*4810*/  IMAD.IADD R81, R73, 0x1, R81 ;  /* 0x0000000149517824 */ /* 0x000fe200078e0251 */
[----:B0-----:R-:W-:Y:S01]  /*4820*/  USEL UR5, URZ, 0x1, !UP2 ;  /* 0x00000001ff057887 */ /* 0x001fe2000d000000 */
[----:B--2---:R-:W-:Y:S01]  /*4830*/  IMAD.MOV.U32 R105, RZ, RZ, R80 ;  /* 0x000000ffff697224 */ /* 0x004fe200078e0050 */
[----:B------:R-:W-:Y:S01]  /*4840*/  USEL UR21, UR21, URZ, !UP2 ;  /* 0x000000ff15157287 */ /* 0x000fe2000d000000 */
[----:B------:R-:W-:Y:S01]  /*4850*/  IMAD.MOV.U32 R104, RZ, RZ, R82 ;  /* 0x000000ffff687224 */ /* 0x000fe200078e0052 */
[----:B------:R-:W-:Y:S01]  /*4860*/  ULOP3.LUT UR5, UR4, UR5, URZ, 0x3c, !UPT ;  /* 0x0000000504057292 */ /* 0x000fe2000f8e3cff */
[----:B------:R-:W-:-:S03]  /*4870*/  IMAD.MOV.U32 R100, RZ, RZ, R79 ;  /* 0x000000ffff647224 */ /* 0x000fc600078e004f */
[----:B------:R-:W-:Y:S08]  /*4880*/  @!P1 BRA `(.L_x_17) ;  /* 0xffffffe400c09947 */ /* 0x000ff0000383ffff */
.L_x_12:
[----:B------:R-:W-:Y:S01]  /*4890*/  ISETP.GE.AND P3, PT, R26, 0x1, PT ;  /* 0x000000011a00780c */ /* 0x000fe20003f66270 */
[----:B0-2---:R-:W-:Y:S02]  /*48a0*/  IMAD.SHL.U32 R4, R0, 0x20, RZ ;  /* 0x0000002000047824 */ /* 0x005fe400078e00ff */
[----:B------:R-:W-:Y:S01]  /*48b0*/  FMUL R3, R78, 8388608 ;  /* 0x4b0000004e037820 */ /* 0x000fe20000400000 */
[C---:B------:R-:W-:Y:S01]  /*48c0*/  IMAD.SHL.U32 R21, R0.reuse, 0x10, RZ ;  /* 0x0000001000157824 */ /* 0x040fe200078e00ff */
[--C-:B------:R-:W-:Y:S01]  /*48d0*/  SHF.R.S32.HI R22, RZ, 0x5, R0.reuse ;  /* 0x00000005ff167819 */ /* 0x100fe20000011400 */
[----:B------:R-:W-:Y:S01]  /*48e0*/  IMAD.SHL.U32 R20, R0, 0x4, RZ ;  /* 0x0000000400147824 */ /* 0x000fe200078e00ff */
[----:B------:R-:W-:Y:S02]  /*48f0*/  FSETP.GEU.AND P2, PT, R78, 1.175494350822287508e-38, PT ;  /* 0x008000004e00780b */ /* 0x000fe40003f4e000 */
[----:B------:R-:W-:Y:S02]  /*4900*/  LOP3.LUT R4, R4, 0x300, RZ, 0xc0, !PT ;  /* 0x0000030004047812 */ /* 0x000fe400078ec0ff */
[----:B------:R-:W-:-:S02]  /*4910*/  SHF.R.S32.HI R24, RZ, 0x2, R0 ;  /* 0x00000002ff187819 */ /* 0x000fc40000011400 */
[----:B------:R-:W-:Y:S02]  /*4920*/  FSETP.GT.AND P1, PT, |R78|, 8.50705917302346158658e+37, PT ;  /* 0x7e8000004e00780b */ /* 0x000fe40003f24200 */
[----:B------:R-:W-:Y:S02]  /*4930*/  SGXT R22, R22, 0x1 ;  /* 0x000000011616781a */ /* 0x000fe40000000200 */
[----:B------:R-:W-:Y:S02]  /*4940*/  FSEL R27, R3, R78, !P2 ;  /* 0x0000004e031b7208 */ /* 0x000fe40005000000 */
[----:B------:R-:W-:Y:S01]  /*4950*/  LOP3.LUT R23, R4, 0x870, R21, 0xf8, !PT ;  /* 0x0000087004177812 */ /* 0x000fe200078ef815 */
[----:B------:R-:W-:Y:S06]  /*4960*/  @!P3 BRA `(.L_x_18) ;  /* 0x000000000010b947 */ /* 0x000fec0003800000 */
[----:B------:R-:W-:-:S06]  /*4970*/  USHF.L.U32 UR4, UR4, 0x1f, URZ ;  /* 0x0000001f04047899 */ /* 0x000fcc00080006ff */
[----:B------:R-:W-:-:S04]  /*4980*/  IMAD.U32 R3, RZ, RZ, UR4 ;  /* 0x00000004ff037e24 */ /* 0x000fc8000f8e00ff */
[----:B------:R-:W0:Y:S02]  /*4990*/  SYNCS.PHASECHK.TRANS64.TRYWAIT P3, [UR13], R3 ;  /* 0x00000003ff0075a7 */ /* 0x000e24000806110d */
[----:B0-----:R-:W-:Y:S05]  /*49a0*/  @!P3 BRA `(.L_x_19) ;  /* 0x000000100044b947 */ /* 0x001fea0003800000 */
.L_x_18:
[----:B------:R-:W-:Y:S01]  /*49b0*/  BAR.SYNC.DEFER_BLOCKING 0x0 ;  /* 0x0000000000007b1d */ /* 0x000fe20000010000 */
[----:B------:R-:W-:Y:S01]  /*49c0*/  LOP3.LUT R25, R21, 0x30, RZ, 0xc0, !PT ;  /* 0x0000003015197812 */ /* 0x000fe200078ec0ff */
[----:B------:R-:W-:Y:S01]  /*49d0*/  VIADD R3, R27, 0xc0cafb0d ;  /* 0xc0cafb0d1b037836 */ /* 0x000fe20000000000 */
[C---:B------:R-:W-:Y:S01]  /*49e0*/  FSETP.GEU.AND P3, PT, |R78|.reuse, 1.175494350822287508e-38, PT ;  /* 0x008000004e00780b */ /* 0x040fe20003f6e200 */
[----:B------:R-:W-:Y:S01]  /*49f0*/  @P1 FMUL R78, R78, 0.25 ;  /* 0x3e8000004e4e1820 */ /* 0x000fe20000400000 */
[----:B------:R-:W-:Y:S01]  /*4a00*/  LOP3.LUT R26, R25, 0x3c0, R20, 0xf8, !PT ;  /* 0x000003c0191a7812 */ /* 0x000fe200078ef814 */
[----:B------:R-:W-:Y:S01]  /*4a10*/  IMAD.MOV.U32 R28, RZ, RZ, 0x3dc6b27f ;  /* 0x3dc6b27fff1c7424 */ /* 0x000fe200078e00ff */
[----:B------:R-:W-:Y:S01]  /*4a20*/  LOP3.LUT R20, R3, 0xff800000, RZ, 0xc0, !PT ;  /* 0xff80000003147812 */ /* 0x000fe200078ec0ff */
[----:B------:R-:W0:Y:S01]  /*4a30*/  LDC R30, c[0x0][0x3e8] ;  /* 0x0000fa00ff1e7b82 */ /* 0x000e220000000800 */
[----:B------:R-:W-:Y:S01]  /*4a40*/  SGXT R21, R24, 0x1 ;  /* 0x000000011815781a */ /* 0x000fe20000000200 */
[----:B------:R-:W1:Y:S01]  /*4a50*/  LDCU.64 UR4, c[0x0][0x3e0] ;  /* 0x00007c00ff0477ac */ /* 0x000e620008000a00 */
[----:B------:R-:W-:Y:S01]  /*4a60*/  LOP3.LUT R24, R23, 0x1040, R22, 0x78, !PT ;  /* 0x0000104017187812 */ /* 0x000fe200078e7816 */
[----:B------:R-:W-:Y:S01]  /*4a70*/  IMAD.IADD R3, R27, 0x1, -R20 ;  /* 0x000000011b037824 */ /* 0x000fe200078e0a14 */
[----:B------:R-:W-:Y:S01]  /*4a80*/  LOP3.LUT R26, R26, 0x1040, R21, 0x78, !PT ;  /* 0x000010401a1a7812 */ /* 0x000fe200078e7815 */
[----:B------:R-:W-:Y:S01]  /*4a90*/  IMAD.SHL.U32 R23, R0, 0x2, RZ ;  /* 0x0000000200177824 */ /* 0x000fe200078e00ff */
[----:B------:R-:W-:Y:S01]  /*4aa0*/  I2FP.F32.S32 R20, R20 ;  /* 0x0000001400147245 */ /* 0x000fe20000201400 */
[----:B------:R-:W-:Y:S01]  /*4ab0*/  FADD R21, R3, -1 ;  /* 0xbf80000003157421 */ /* 0x000fe20000000000 */
[----:B------:R-:W-:Y:S01]  /*4ac0*/  @!P3 FMUL R78, R78, 16777216 ;  /* 0x4b8000004e4eb820 */ /* 0x000fe20000400000 */
[C---:B------:R-:W-:Y:S01]  /*4ad0*/  IMAD.SHL.U32 R22, R0.reuse, 0x80, RZ ;  /* 0x0000008000167824 */ /* 0x040fe200078e00ff */
[----:B------:R-:W-:Y:S01]  /*4ae0*/  LOP3.LUT R3, R23, 0x80, RZ, 0xc0, !PT ;  /* 0x0000008017037812 */ /* 0x000fe200078ec0ff */
[----:B------:R-:W2:Y:S01]  /*4af0*/  LDC.64 R32, c[0x0][0x398] ;  /* 0x0000e600ff207b82 */ /* 0x000ea20000000a00 */
[----:B------:R-:W-:-:S02]  /*4b00*/  ISETP.GE.U32.AND P4, PT, R0, 0x20, PT ;  /* 0x000000200000780c */ /* 0x000fc40003f86070 */
[----:B------:R-:W-:Y:S02]  /*4b10*/  IADD3 R24, PT, PT, R24, UR9, R3 ;  /* 0x0000000918187c10 */ /* 0x000fe4000fffe003 */
[----:B------:R-:W3:Y:S01]  /*4b20*/  MUFU.RCP R3, R78 ;  /* 0x0000004e00037308 */ /* 0x000ee20000001000 */
[----:B------:R-:W-:Y:S01]  /*4b30*/  LOP3.LUT R23, R22, 0x400, RZ, 0xc0, !PT ;  /* 0x0000040016177812 */ /* 0x000fe200078ec0ff */
[C---:B------:R-:W-:Y:S01]  /*4b40*/  FFMA.FTZ R22, R21.reuse, R28, -0.16845393180847167969 ;  /* 0xbe2c7f3015167423 */ /* 0x040fe2000001001c */
[----:B------:R-:W4:Y:S02]  /*4b50*/  @!P0 SYNCS.CCTL.IV [UR9+0x8000] ;  /* 0x00800000ff0089b1 */ /* 0x000f240008000009 */
[----:B----4-:R-:W-:Y:S01]  /*4b60*/  BAR.SYNC.DEFER_BLOCKING 0x0 ;  /* 0x0000000000007b1d */ /* 0x010fe20000010000 */
[----:B------:R-:W-:Y:S01]  /*4b70*/  IADD3 R26, PT, PT, R26, UR9, R23 ;  /* 0x000000091a1a7c10 */ /* 0x000fe2000fffe017 */
[----:B------:R-:W-:Y:S01]  /*4b80*/  FFMA.FTZ R22, R21, R22, 0.1716887056827545166 ;  /* 0x3e2fcf2a15167423 */ /* 0x000fe20000010016 */
[----:B-1----:R-:W-:-:S03]  /*4b90*/  UIMAD UR4, UR8, UR4, URZ ;  /* 0x00000004080472a4 */ /* 0x002fc6000f8e02ff */
[C---:B------:R-:W-:Y:S01]  /*4ba0*/  FFMA.FTZ R22, R21.reuse, R22, -0.17900948226451873779 ;  /* 0xbe374e4315167423 */ /* 0x040fe20000010016 */
[----:B------:R-:W-:Y:S01]  /*4bb0*/  USHF.L.U32 UR6, UR4, 0x1, URZ ;  /* 0x0000000104067899 */ /* 0x000fe200080006ff */
[----:B------:R-:W-:Y:S01]  /*4bc0*/  LDTM.16dp32bit_t0_t15.x16 R4, tmem[UR12] ;  /* 0x0000000c000479ee */ /* 0x000fe20008a00000 */
[----:B------:R-:W1:Y:S01]  /*4bd0*/  LDTM.16dp32bit_t16_t31.x16 R4, tmem[UR12+0x10] ;  /* 0x0000100c000479ee */ /* 0x000e620008a20000 */
[----:B------:R-:W-:-:S04]  /*4be0*/  FFMA.FTZ R22, R21, R22, 0.20512372255325317383 ;  /* 0x3e520bf415167423 */ /* 0x000fc80000010016 */
[----:B------:R-:W-:-:S04]  /*4bf0*/  FFMA.FTZ R22, R21, R22, -0.24046532809734344482 ;  /* 0xbe763c8b15167423 */ /* 0x000fc80000010016 */
[----:B------:R-:W-:-:S04]  /*4c00*/  FFMA.FTZ R22, R21, R22, 0.28857114911079406738 ;  /* 0x3e93bf9915167423 */ /* 0x000fc80000010016 */
[C---:B------:R-:W-:Y:S01]  /*4c10*/  FFMA.FTZ R22, R21.reuse, R22, -0.36067417263984680176 ;  /* 0xbeb8aa4915167423 */ /* 0x040fe20000010016 */
[----:B------:R-:W4:Y:S01]  /*4c20*/  @!P0 SYNCS.CCTL.IV [UR9+0x8008] ;  /* 0x00800800ff0089b1 */ /* 0x000f220008000009 */
[----:B------:R-:W-:Y:S02]  /*4c30*/  NOP ;  /* 0x0000000000007918 */ /* 0x000fe40000000000 */
[----:B------:R-:W-:Y:S01]  /*4c40*/  FFMA.FTZ R22, R21, R22, 0.48089820146560668945 ;  /* 0x3ef6384a15167423 */ /* 0x000fe20000010016 */
[----:B------:R-:W-:-:S03]  /*4c50*/  ISETP.GE.U32.AND P0, PT, R27, 0x7f800000, PT ;  /* 0x7f8000001b00780c */ /* 0x000fc60003f06070 */
[----:B------:R-:W-:Y:S01]  /*4c60*/  FFMA.FTZ R22, R21, R22, -0.72134751081466674805 ;  /* 0xbf38aa3b15167423 */ /* 0x000fe20000010016 */
[----:B-1----:R-:W-:Y:S01]  /*4c70*/  @P1 FMUL R8, R8, 0.25 ;  /* 0x3e80000008081820 */ /* 0x002fe20000400000 */
[----:B------:R-:W-:Y:S01]  /*4c80*/  @P1 FMUL R9, R9, 0.25 ;  /* 0x3e80000009091820 */ /* 0x000fe20000400000 */
[----:B------:R-:W-:Y:S01]  /*4c90*/  @P1 FMUL R10, R10, 0.25 ;  /* 0x3e8000000a0a1820 */ /* 0x000fe20000400000 */
[----:B------:R-:W-:Y:S01]  /*4ca0*/  @P1 FMUL R11, R11, 0.25 ;  /* 0x3e8000000b0b1820 */ /* 0x000fe20000400000 */
[----:B------:R-:W-:Y:S01]  /*4cb0*/  @P1 FMUL R16, R16, 0.25 ;  /* 0x3e80000010101820 */ /* 0x000fe20000400000 */
[----:B------:R-:W-:Y:S01]  /*4cc0*/  @!P3 FMUL R8, R8, 16777216 ;  /* 0x4b8000000808b820 */ /* 0x000fe20000400000 */
[----:B------:R-:W-:Y:S01]  /*4cd0*/  @P1 FMUL R17, R17, 0.25 ;  /* 0x3e80000011111820 */ /* 0x000fe20000400000 */
[----:B------:R-:W-:Y:S01]  /*4ce0*/  @!P3 FMUL R9, R9, 16777216 ;  /* 0x4b8000000909b820 */ /* 0x000fe20000400000 */
[----:B------:R-:W-:Y:S01]  /*4cf0*/  @P1 FMUL R4, R4, 0.25 ;  /* 0x3e80000004041820 */ /* 0x000fe20000400000 */
[----:B------:R-:W-:Y:S01]  /*4d00*/  @P1 FMUL R5, R5, 0.25 ;  /* 0x3e80000005051820 */ /* 0x000fe20000400000 */
[----:B------:R-:W-:Y:S01]  /*4d10*/  @P1 FMUL R6, R6, 0.25 ;  /* 0x3e80000006061820 */ /* 0x000fe20000400000 */
[----:B------:R-:W-:Y:S01]  /*4d20*/  @P1 FMUL R7, R7, 0.25 ;  /* 0x3e80000007071820 */ /* 0x000fe20000400000 */
        /* <DEDUP_REMOVED lines=8> */
[----:B------:R-:W-:Y:S01]  /*4db0*/  @!P3 FMUL R16, R16, 16777216 ;  /* 0x4b8000001010b820 */ /* 0x000fe20000400000 */
[----:B---3--:R-:W-:Y:S01]  /*4dc0*/  FMUL R23, R3, R8 ;  /* 0x0000000803177220 */ /* 0x008fe20000400000 */
[----:B------:R-:W-:Y:S01]  /*4dd0*/  @!P3 FMUL R17, R17, 16777216 ;  /* 0x4b8000001111b820 */ /* 0x000fe20000400000 */
[----:B------:R-:W-:Y:S01]  /*4de0*/  FMUL R8, R3, R9 ;  /* 0x0000000903087220 */ /* 0x000fe20000400000 */
[----:B------:R-:W-:Y:S01]  /*4df0*/  @!P3 FMUL R4, R4, 16777216 ;  /* 0x4b8000000404b820 */ /* 0x000fe20000400000 */
[----:B------:R-:W-:Y:S01]  /*4e00*/  @!P3 FMUL R5, R5, 16777216 ;  /* 0x4b8000000505b820 */ /* 0x000fe20000400000 */
[----:B------:R-:W-:Y:S01]  /*4e10*/  @!P3 FMUL R6, R6, 16777216 ;  /* 0x4b8000000606b820 */ /* 0x000fe20000400000 */
[----:B------:R-:W-:Y:S01]  /*4e20*/  @!P3 FMUL R7, R7, 16777216 ;  /* 0x4b8000000707b820 */ /* 0x000fe20000400000 */
[----:B------:R-:W-:Y:S01]  /*4e30*/  @!P3 FMUL R18, R18, 16777216 ;  /* 0x4b8000001212b820 */ /* 0x000fe20000400000 */
[----:B------:R-:W-:Y:S01]  /*4e40*/  FMUL R9, R3, R10 ;  /* 0x0000000a03097220 */ /* 0x000fe20000400000 */
[----:B------:R-:W-:Y:S01]  /*4e50*/  @!P3 FMUL R12, R12, 16777216 ;  /* 0x4b8000000c0cb820 */ /* 0x000fe20000400000 */
[----:B------:R-:W-:Y:S01]  /*4e60*/  @!P3 FMUL R13, R13, 16777216 ;  /* 0x4b8000000d0db820 */ /* 0x000fe20000400000 */
[----:B------:R-:W-:Y:S01]  /*4e70*/  @!P3 FMUL R14, R14, 16777216 ;  /* 0x4b8000000e0eb820 */ /* 0x000fe20000400000 */
[----:B------:R-:W-:Y:S01]  /*4e80*/  @!P3 FMUL R15, R15, 16777216 ;  /* 0x4b8000000f0fb820 */ /* 0x000fe20000400000 */
[----:B------:R-:W-:Y:S01]  /*4e90*/  @!P3 FMUL R19, R19, 16777216 ;  /* 0x4b8000001313b820 */ /* 0x000fe20000400000 */
        /* <DEDUP_REMOVED lines=12> */
[----:B------:R-:W-:Y:S01]  /*4f60*/  FMUL R18, R3, R19 ;  /* 0x0000001303127220 */ /* 0x000fe20000400000 */
[----:B------:R-:W-:Y:S01]  /*4f70*/  F2FP.F16.F32.PACK_AB R4, R23, R4 ;  /* 0x000000041704723e */ /* 0x000fe200000000ff */
[----:B------:R-:W-:Y:S01]  /*4f80*/  FMUL R22, R21, R22 ;  /* 0x0000001615167220 */ /* 0x000fe20000400000 */
[----:B------:R-:W-:Y:S01]  /*4f90*/  F2FP.F16.F32.PACK_AB R5, R8, R5 ;  /* 0x000000050805723e */ /* 0x000fe200000000ff */
[----:B------:R-:W-:Y:S01]  /*4fa0*/  IMAD R8, R2, UR5, RZ ;  /* 0x0000000502087c24 */ /* 0x000fe2000f8e02ff */
[----:B------:R-:W-:Y:S01]  /*4fb0*/  F2FP.F16.F32.PACK_AB R6, R9, R6 ;  /* 0x000000060906723e */ /* 0x000fe200000000ff */
[----:B------:R-:W-:Y:S01]  /*4fc0*/  FMUL R22, R21, R22 ;  /* 0x0000001615167220 */ /* 0x000fe20000400000 */
[----:B------:R-:W-:Y:S01]  /*4fd0*/  F2FP.F16.F32.PACK_AB R7, R10, R7 ;  /* 0x000000070a07723e */ /* 0x000fe200000000ff */
[----:B------:R-:W-:Y:S01]  /*4fe0*/  @P0 IMAD.MOV.U32 R10, RZ, RZ, 0x7f800000 ;  /* 0x7f800000ff0a0424 */ /* 0x000fe200078e00ff */
[----:B------:R-:W-:Y:S01]  /*4ff0*/  F2FP.F16.F32.PACK_AB R12, R11, R12 ;  /* 0x0000000c0b0c723e */ /* 0x000fe200000000ff */
[----:B------:R-:W-:Y:S01]  /*5000*/  FFMA.FTZ R22, R21, 1.4426950216293334961, R22 ;  /* 0x3fb8aa3b15167823 */ /* 0x000fe20000010016 */
[----:B------:R-:W-:Y:S01]  /*5010*/  F2FP.F16.F32.PACK_AB R13, R16, R13 ;  /* 0x0000000d100d723e */ /* 0x000fe200000000ff */
[----:B----4-:R-:W-:Y:S01]  /*5020*/  STSM.16.M88.4 [R24], R4 ;  /* 0x0000000418007844 */ /* 0x010fe20000000200 */
[----:B------:R-:W-:Y:S01]  /*5030*/  F2FP.F16.F32.PACK_AB R14, R17, R14 ;  /* 0x0000000e110e723e */ /* 0x000fe200000000ff */
[----:B------:R-:W-:Y:S01]  /*5040*/  UIMAD.WIDE UR4, UR4, 0x2, URZ ;  /* 0x00000002040478a5 */ /* 0x000fe2000f8e02ff */
[----:B------:R-:W-:-:S02]  /*5050*/  F2FP.F16.F32.PACK_AB R15, R18, R15 ;  /* 0x0000000f120f723e */ /* 0x000fc400000000ff */
[--C-:B------:R-:W-:Y:S02]  /*5060*/  SHF.R.U32.HI R11, RZ, 0x6, R0.reuse ;  /* 0x00000006ff0b7819 */ /* 0x100fe40000011600 */
[----:B------:R-:W-:Y:S01]  /*5070*/  FSEL R3, RZ, -23, P2 ;  /* 0xc1b80000ff037808 */ /* 0x000fe20001000000 */
[----:B------:R1:W-:Y:S01]  /*5080*/  STSM.16.M88.4 [R24+0x400], R12 ;  /* 0x0004000c18007844 */ /* 0x0003e20000000200 */
[----:B------:R-:W-:Y:S02]  /*5090*/  SGXT.U32 R11, R11, 0x2 ;  /* 0x000000020b0b781a */ /* 0x000fe40000000000 */
[----:B------:R-:W-:Y:S01]  /*50a0*/  SHF.R.U32.HI R9, RZ, 0x2, R0 ;  /* 0x00000002ff097819 */ /* 0x000fe20000011600 */
[----:B------:R-:W-:Y:S01]  /*50b0*/  BAR.SYNC.DEFER_BLOCKING 0x0 ;  /* 0x0000000000007b1d */ /* 0x000fe20000010000 */
[----:B------:R-:W-:Y:S01]  /*50c0*/  FFMA.FTZ R3, R20, 1.1920928955078125e-07, R3 ;  /* 0x3400000014037823 */ /* 0x000fe20000010003 */
[----:B0-----:R-:W-:Y:S01]  /*50d0*/  IMAD R11, R11, R30, RZ ;  /* 0x0000001e0b0b7224 */ /* 0x001fe200078e02ff */
[----:B------:R-:W-:-:S02]  /*50e0*/  LOP3.LUT R9, R9, 0x38, RZ, 0xc0, !PT ;  /* 0x0000003809097812 */ /* 0x000fc400078ec0ff */
[----:B------:R-:W-:Y:S01]  /*50f0*/  FADD R3, R3, R22 ;  /* 0x0000001603037221 */ /* 0x000fe20000000000 */
[----:B------:R-:W-:Y:S01]  /*5100*/  @P0 FFMA.FTZ R3, R27, R10, +INF ;  /* 0x7f8000001b030423 */ /* 0x000fe2000001000a */
[----:B------:R-:W-:Y:S01]  /*5110*/  LOP3.LUT R34, R9, 0x1f, R0, 0xf8, !PT ;  /* 0x0000001f09227812 */ /* 0x000fe200078ef800 */
[C---:B------:R-:W-:Y:S01]  /*5120*/  IMAD.SHL.U32 R9, R8.reuse, 0x2, RZ ;  /* 0x0000000208097824 */ /* 0x040fe200078e00ff */
[----:B------:R-:W-:Y:S01]  /*5130*/  FSETP.NEU.AND P1, PT, R27, RZ, PT ;  /* 0x000000ff1b00720b */ /* 0x000fe20003f2d000 */
[----:B------:R-:W-:Y:S01]  /*5140*/  IMAD.HI R8, R8, 0x2, RZ ;  /* 0x0000000208087827 */ /* 0x000fe200078e02ff */
[----:B------:R-:W0:Y:S02]  /*5150*/  LDCU UR4, c[0x0][0x3ec] ;  /* 0x00007d80ff0477ac */ /* 0x000e240008000800 */
[----:B------:R-:W-:Y:S01]  /*5160*/  FSEL R10, R3, -INF , P1 ;  /* 0xff800000030a7808 */ /* 0x000fe20000800000 */
[----:B-1----:R-:W-:Y:S01]  /*5170*/  IMAD R13, R30, 0x4, R11 ;  /* 0x000000041e0d7824 */ /* 0x002fe200078e020b */
[----:B--2---:R-:W-:Y:S01]  /*5180*/  IADD3 R32, P0, P2, R9, UR6, R32 ;  /* 0x0000000609207c10 */ /* 0x004fe2000fa1e020 */
[----:B------:R-:W-:-:S02]  /*5190*/  IMAD.SHL.U32 R9, R34, 0x8, RZ ;  /* 0x0000000822097824 */ /* 0x000fc400078e00ff */
[----:B------:R-:W-:Y:S01]  /*51a0*/  IMAD R15, R30, 0x4, R13 ;  /* 0x000000041e0f7824 */ /* 0x000fe200078e020d */
[----:B------:R-:W-:Y:S01]  /*51b0*/  IADD3.X R38, PT, PT, R8, UR5, R33, P0, P2 ;  /* 0x0000000508267c10 */ /* 0x000fe200087e4421 */
[----:B------:R-:W-:Y:S01]  /*51c0*/  FFMA R79, R10, 0.69314718246459960938, R79 ;  /* 0x3f3172180a4f7823 */ /* 0x000fe2000000004f */
[-C--:B------:R-:W-:Y:S01]  /*51d0*/  LEA R8, P0, R11, R32.reuse, 0x1 ;  /* 0x000000200b087211 */ /* 0x080fe200078008ff */
[C---:B------:R-:W-:Y:S01]  /*51e0*/  IMAD R3, R30.reuse, 0x4, R15 ;  /* 0x000000041e037824 */ /* 0x040fe200078e020f */
[----:B------:R-:W-:Y:S01]  /*51f0*/  LOP3.LUT R14, R9, 0xc0, RZ, 0xc0, !PT ;  /* 0x000000c0090e7812 */ /* 0x000fe200078ec0ff */
[----:B------:R-:W1:Y:S01]  /*5200*/  LDSM.16.M88.4 R4, [R26] ;  /* 0x000000001a04783b */ /* 0x000e620000000200 */
[----:B------:R-:W-:Y:S01]  /*5210*/  LEA R12, P1, R13, R32, 0x1 ;  /* 0x000000200d0c7211 */ /* 0x000fe200078208ff */
[----:B------:R-:W-:Y:S01]  /*5220*/  IMAD R19, R30, 0x4, R3 ;  /* 0x000000041e137824 */ /* 0x000fe200078e0203 */
[-C--:B------:R-:W-:Y:S01]  /*5230*/  LEA.HI.X.SX32 R9, R11, R38.reuse, 0x1, P0 ;  /* 0x000000260b097211 */ /* 0x080fe200000f0eff */
[----:B------:R-:W-:Y:S01]  /*5240*/  IMAD.SHL.U32 R34, R34, 0x10, RZ ;  /* 0x0000001022227824 */ /* 0x000fe200078e00ff */
[----:B------:R-:W-:Y:S01]  /*5250*/  LEA.HI.X.SX32 R13, R13, R38, 0x1, P1 ;  /* 0x000000260d0d7211 */ /* 0x000fe200008f0eff */
[----:B------:R-:W-:Y:S01]  /*5260*/  IMAD R21, R30, 0x4, R19 ;  /* 0x000000041e157824 */ /* 0x000fe200078e0213 */
[-C--:B------:R-:W-:Y:S01]  /*5270*/  LEA R16, P1, R3, R32.reuse, 0x1 ;  /* 0x0000002003107211 */ /* 0x080fe200078208ff */
[----:B0-----:R-:W-:Y:S01]  /*5280*/  UIMAD UR4, UR8, UR4, URZ ;  /* 0x00000004080472a4 */ /* 0x001fe2000f8e02ff */
[----:B------:R-:W-:Y:S01]  /*5290*/  IADD3 R36, PT, PT, R14, UR9, R25 ;  /* 0x000000090e247c10 */ /* 0x000fe2000fffe019 */
[----:B------:R-:W-:Y:S01]  /*52a0*/  IMAD R22, R30, 0x4, R21 ;  /* 0x000000041e167824 */ /* 0x000fe200078e0215 */
[C---:B------:R-:W-:Y:S01]  /*52b0*/  LEA R14, P0, R15.reuse, R32, 0x1 ;  /* 0x000000200f0e7211 */ /* 0x040fe200078008ff */
[----:B------:R-:W-:Y:S01]  /*52c0*/  USHF.L.U32 UR6, UR4, 0x2, URZ ;  /* 0x0000000204067899 */ /* 0x000fe200080006ff */
[----:B------:R-:W-:Y:S01]  /*52d0*/  LOP3.LUT R34, R34, 0xf0, RZ, 0xc0, !PT ;  /* 0x000000f022227812 */ /* 0x000fe200078ec0ff */
[----:B------:R-:W-:Y:S01]  /*52e0*/  IMAD R23, R30, 0x4, R22 ;  /* 0x000000041e177824 */ /* 0x000fe200078e0216 */
[----:B------:R-:W-:Y:S01]  /*52f0*/  LEA.HI.X.SX32 R15, R15, R38, 0x1, P0 ;  /* 0x000000260f0f7211 */ /* 0x000fe200000f0eff */
[----:B------:R-:W-:Y:S01]  /*5300*/  UIMAD.WIDE UR4, UR4, 0x4, URZ ;  /* 0x00000004040478a5 */ /* 0x000fe2000f8e02ff */
[----:B------:R-:W-:-:S04]  /*5310*/  LEA R18, P0, R19, R32, 0x1 ;  /* 0x0000002013127211 */ /* 0x000fc800078008ff */
[----:B------:R-:W-:Y:S02]  /*5320*/  LEA.HI.X.SX32 R19, R19, R38, 0x1, P0 ;  /* 0x0000002613137211 */ /* 0x000fe400000f0eff */
[----:B-1----:R-:W-:Y:S01]  /*5330*/  PRMT R17, R4, 0x7632, R17 ;  /* 0x0000763204117816 */ /* 0x002fe20000000011 */
[----:B------:R0:W-:Y:S01]  /*5340*/  STG.E.U16 desc[UR28][R8.64], R4 ;  /* 0x0000000408007986 */ /* 0x0001e2000c10151c */
[----:B------:R-:W-:-:S03]  /*5350*/  PRMT R35, R6, 0x7632, R35 ;  /* 0x0000763206237816 */ /* 0x000fc60000000023 */
[----:B------:R-:W1:Y:S04]  /*5360*/  LDSM.16.M88.4 R8, [R26+0x800] ;  /* 0x000800001a08783b */ /* 0x000e680000000200 */
[----:B------:R2:W-:Y:S04]  /*5370*/  STG.E.U16 desc[UR28][R12.64], R17 ;  /* 0x000000110c007986 */ /* 0x0005e8000c10151c */
[----:B------:R3:W-:Y:S01]  /*5380*/  STG.E.U16 desc[UR28][R14.64], R5 ;  /* 0x000000050e007986 */ /* 0x0007e2000c10151c */
[----:B0-----:R-:W-:Y:S02]  /*5390*/  LEA R4, P0, R23, R32, 0x1 ;  /* 0x0000002017047211 */ /* 0x001fe400078008ff */
[----:B--2---:R-:W-:Y:S01]  /*53a0*/  LEA.HI.X.SX32 R17, R3, R38, 0x1, P1 ;  /* 0x0000002603117211 */ /* 0x004fe200008f0eff */
[----:B------:R-:W-:Y:S01]  /*53b0*/  IMAD R3, R30, 0x4, R23 ;  /* 0x000000041e037824 */ /* 0x000fe200078e0217 */
[----:B------:R-:W-:-:S02]  /*53c0*/  PRMT R13, R5, 0x7632, R13 ;  /* 0x00007632050d7816 */ /* 0x000fc4000000000d */
[CC--:B------:R-:W-:Y:S01]  /*53d0*/  LEA R20, P1, R21.reuse, R32.reuse, 0x1 ;  /* 0x0000002015147211 */ /* 0x0c0fe200078208ff */
[----:B------:R-:W-:Y:S01]  /*53e0*/  IMAD R24, R30, 0x4, R3 ;  /* 0x000000041e187824 */ /* 0x000fe200078e0203 */
[----:B------:R-:W-:Y:S01]  /*53f0*/  LEA R12, P2, R22, R32, 0x1 ;  /* 0x00000020160c7211 */ /* 0x000fe200078408ff */
[----:B------:R0:W-:Y:S01]  /*5400*/  STG.E.U16 desc[UR28][R16.64], R13 ;  /* 0x0000000d10007986 */ /* 0x0001e2000c10151c */
[----:B------:R-:W-:Y:S01]  /*5410*/  LEA.HI.X.SX32 R21, R21, R38, 0x1, P1 ;  /* 0x0000002615157211 */ /* 0x000fe200008f0eff */
[C---:B------:R-:W-:Y:S01]  /*5420*/  IMAD R25, R30.reuse, 0x4, R24 ;  /* 0x000000041e197824 */ /* 0x040fe200078e0218 */
[----:B---3--:R-:W-:Y:S01]  /*5430*/  LEA R14, P1, R3, R32, 0x1 ;  /* 0x00000020030e7211 */ /* 0x008fe200078208ff */
[----:B------:R-:W-:Y:S01]  /*5440*/  STG.E.U16 desc[UR28][R18.64], R6 ;  /* 0x0000000612007986 */ /* 0x000fe2000c10151c */
[-C--:B------:R-:W-:Y:S01]  /*5450*/  LEA.HI.X.SX32 R5, R23, R38.reuse, 0x1, P0 ;  /* 0x0000002617057211 */ /* 0x080fe200000f0eff */
[C---:B------:R-:W-:Y:S01]  /*5460*/  IMAD R27, R30.reuse, 0x4, R25 ;  /* 0x000000041e1b7824 */ /* 0x040fe200078e0219 */
[-C--:B------:R-:W-:Y:S01]  /*5470*/  LEA.HI.X.SX32 R15, R3, R38.reuse, 0x1, P1 ;  /* 0x00000026030f7211 */ /* 0x080fe200008f0eff */
[----:B------:R-:W-:Y:S02]  /*5480*/  STG.E.U16 desc[UR28][R20.64], R35 ;  /* 0x0000002314007986 */ /* 0x000fe4000c10151c */
[----:B------:R-:W-:Y:S01]  /*5490*/  IMAD R28, R30, 0x4, R27 ;  /* 0x000000041e1c7824 */ /* 0x000fe200078e021b */
[----:B0-----:R-:W-:-:S02]  /*54a0*/  LEA.HI.X.SX32 R13, R22, R38, 0x1, P2 ;  /* 0x00000026160d7211 */ /* 0x001fc400010f0eff */
[-C--:B------:R-:W-:Y:S01]  /*54b0*/  LEA R16, P2, R24, R32.reuse, 0x1 ;  /* 0x0000002018107211 */ /* 0x080fe200078408ff */
[----:B------:R-:W-:Y:S01]  /*54c0*/  IMAD R3, R30, 0x4, R28 ;  /* 0x000000041e037824 */ /* 0x000fe200078e021c */
[----:B------:R-:W-:Y:S01]  /*54d0*/  LEA R22, P0, R25, R32, 0x1 ;  /* 0x0000002019167211 */ /* 0x000fe200078008ff */
[----:B------:R1:W-:Y:S01]  /*54e0*/  STG.E.U16 desc[UR28][R12.64], R7 ;  /* 0x000000070c007986 */ /* 0x0003e2000c10151c */
[----:B------:R-:W-:Y:S01]  /*54f0*/  LEA.HI.X.SX32 R17, R24, R38, 0x1, P2 ;  /* 0x0000002618117211 */ /* 0x000fe200010f0eff */
[----:B------:R-:W-:Y:S01]  /*5500*/  IMAD R31, R30, 0x4, R3 ;  /* 0x000000041e1f7824 */ /* 0x000fe200078e0203 */
[-C--:B------:R-:W-:Y:S02]  /*5510*/  LEA R24, P1, R27, R32.reuse, 0x1 ;  /* 0x000000201b187211 */ /* 0x080fe400078208ff */
[----:B------:R-:W-:Y:S01]  /*5520*/  LEA R26, P2, R28, R32, 0x1 ;  /* 0x000000201c1a7211 */ /* 0x000fe200078408ff */
[----:B------:R-:W-:Y:S01]  /*5530*/  IMAD R33, R30, 0x4, R31 ;  /* 0x000000041e217824 */ /* 0x000fe200078e021f */
[----:B------:R-:W-:-:S02]  /*5540*/  LEA.HI.X.SX32 R23, R25, R38, 0x1, P0 ;  /* 0x0000002619177211 */ /* 0x000fc400000f0eff */
[-C--:B------:R-:W-:Y:S02]  /*5550*/  LEA.HI.X.SX32 R25, R27, R38.reuse, 0x1, P1 ;  /* 0x000000261b197211 */ /* 0x080fe400008f0eff */
[----:B------:R-:W-:Y:S02]  /*5560*/  LEA.HI.X.SX32 R27, R28, R38, 0x1, P2 ;  /* 0x000000261c1b7211 */ /* 0x000fe400010f0eff */
[C---:B------:R-:W-:Y:S02]  /*5570*/  LEA R28, P0, R3.reuse, R32, 0x1 ;  /* 0x00000020031c7211 */ /* 0x040fe400078008ff */
[----:B-1----:R-:W-:Y:S02]  /*5580*/  PRMT R13, R8, 0x7632, R13 ;  /* 0x00007632080d7816 */ /* 0x002fe4000000000d */
[----:B------:R-:W-:Y:S02]  /*5590*/  LEA.HI.X.SX32 R29, R3, R38, 0x1, P0 ;  /* 0x00000026031d7211 */ /* 0x000fe400000f0eff */
[----:B------:R-:W-:-:S02]  /*55a0*/  PRMT R3, R7, 0x7632, R3 ;  /* 0x0000763207037816 */ /* 0x000fc40000000003 */
[-C--:B------:R-:W-:Y:S01]  /*55b0*/  LEA R30, P1, R31, R32.reuse, 0x1 ;  /* 0x000000201f1e7211 */ /* 0x080fe200078208ff */
[----:B------:R-:W0:Y:S01]  /*55c0*/  LDC.64 R6, c[0x0][0x3a0] ;  /* 0x0000e800ff067b82 */ /* 0x000e220000000a00 */
[----:B------:R-:W-:Y:S01]  /*55d0*/  LEA R32, P2, R33, R32, 0x1 ;  /* 0x0000002021207211 */ /* 0x000fe200078408ff */
[----:B------:R1:W-:Y:S01]  /*55e0*/  STG.E.U16 desc[UR28][R4.64], R3 ;  /* 0x0000000304007986 */ /* 0x0003e2000c10151c */
[-C--:B------:R-:W-:Y:S02]  /*55f0*/  LEA.HI.X.SX32 R31, R31, R38.reuse, 0x1, P1 ;  /* 0x000000261f1f7211 */ /* 0x080fe400008f0eff */
[----:B------:R-:W-:Y:S01]  /*5600*/  LEA.HI.X.SX32 R33, R33, R38, 0x1, P2 ;  /* 0x0000002621217211 */ /* 0x000fe200010f0eff */
[----:B------:R2:W-:Y:S01]  /*5610*/  STG.E.U16 desc[UR28][R14.64], R8 ;  /* 0x000000080e007986 */ /* 0x0005e2000c10151c */
[----:B------:R-:W-:-:S03]  /*5620*/  PRMT R12, R11, 0x7632, R12 ;  /* 0x000076320b0c7816 */ /* 0x000fc6000000000c */
[----:B------:R-:W-:Y:S01]  /*5630*/  STG.E.U16 desc[UR28][R16.64], R13 ;  /* 0x0000000d10007986 */ /* 0x000fe2000c10151c */
[----:B-1----:R-:W-:-:S03]  /*5640*/  PRMT R5, R9, 0x7632, R5 ;  /* 0x0000763209057816 */ /* 0x002fc60000000005 */
[----:B------:R-:W-:Y:S01]  /*5650*/  STG.E.U16 desc[UR28][R22.64], R9 ;  /* 0x0000000916007986 */ /* 0x000fe2000c10151c */
[----:B------:R-:W-:Y:S01]  /*5660*/  LOP3.LUT R3, R0, 0xff, RZ, 0xc0, !PT ;  /* 0x000000ff00037812 */ /* 0x000fe200078ec0ff */
[----:B------:R-:W-:Y:S01]  /*5670*/  IMAD.HI R4, R2, 0x4, RZ ;  /* 0x0000000402047827 */ /* 0x000fe200078e02ff */
[----:B--2---:R-:W-:Y:S01]  /*5680*/  PRMT R15, R10, 0x7632, R15 ;  /* 0x000076320a0f7816 */ /* 0x004fe2000000000f */
[----:B------:R-:W-:Y:S01]  /*5690*/  STG.E.U16 desc[UR28][R24.64], R5 ;  /* 0x0000000518007986 */ /* 0x000fe2000c10151c */
[----:B------:R-:W-:Y:S01]  /*56a0*/  ISETP.GE.U32.AND P0, PT, R3, 0x40, PT ;  /* 0x000000400300780c */ /* 0x000fe20003f06070 */
[----:B------:R-:W-:Y:S02]  /*56b0*/  IMAD.SHL.U32 R3, R2, 0x4, RZ ;  /* 0x0000000402037824 */ /* 0x000fe400078e00ff */
[----:B------:R-:W-:Y:S03]  /*56c0*/  STG.E.U16 desc[UR28][R26.64], R10 ;  /* 0x0000000a1a007986 */ /* 0x000fe6000c10151c */
[----:B0-----:R-:W-:Y:S01]  /*56d0*/  IADD3 R2, P1, P2, R3, UR6, R6 ;  /* 0x0000000603027c10 */ /* 0x001fe2000fa3e006 */
[----:B------:R-:W-:Y:S03]  /*56e0*/  STG.E.U16 desc[UR28][R28.64], R15 ;  /* 0x0000000f1c007986 */ /* 0x000fe6000c10151c */
[----:B------:R-:W-:Y:S01]  /*56f0*/  IADD3.X R3, PT, PT, R4, UR5, R7, P1, P2 ;  /* 0x0000000504037c10 */ /* 0x000fe20008fe4407 */
[----:B------:R-:W-:Y:S04]  /*5700*/  STG.E.U16 desc[UR28][R30.64], R11 ;  /* 0x0000000b1e007986 */ /* 0x000fe8000c10151c */
[----:B------:R-:W-:Y:S01]  /*5710*/  STG.E.U16 desc[UR28][R32.64], R12 ;  /* 0x0000000c20007986 */ /* 0x000fe2000c10151c */
[----:B------:R-:W-:Y:S06]  /*5720*/  BAR.SYNC.DEFER_BLOCKING 0x0 ;  /* 0x0000000000007b1d */ /* 0x000fec0000010000 */
[----:B------:R-:W-:Y:S02]  /*5730*/  STSM.16.M88 [R36], R79 ;  /* 0x0000004f24007844 */ /* 0x000fe40000000000 */
[----:B------:R-:W-:Y:S06]  /*5740*/  BAR.SYNC.DEFER_BLOCKING 0x0 ;  /* 0x0000000000007b1d */ /* 0x000fec0000010000 */
[----:B------:R-:W0:Y:S04]  /*5750*/  LDSM.16.M88 R5, [R34+UR9] ;  /* 0x000000092205783b */ /* 0x000e280008000000 */
[----:B0-----:R0:W-:Y:S01]  /*5760*/  @!P0 STG.E desc[UR28][R2.64], R5 ;  /* 0x0000000502008986 */ /* 0x0011e2000c10191c */
[----:B------:R-:W-:Y:S06]  /*5770*/  BAR.SYNC.DEFER_BLOCKING 0x0 ;  /* 0x0000000000007b1d */ /* 0x000fec0000010000 */
[----:B------:R-:W-:Y:S05]  /*5780*/  @P4 BRA `(.L_x_20) ;  /* 0x0000000000a04947 */ /* 0x000fea0003800000 */
[----:B------:R-:W1:Y:S01]  /*5790*/  S2UR UR5, SR_CgaCtaId ;  /* 0x00000000000579c3 */ /* 0x000e620000008800 */
[----:B------:R-:W-:Y:S01]  /*57a0*/  NOP ;  /* 0x0000000000007918 */ /* 0x000fe20000000000 */
[----:B------:R-:W-:Y:S01]  /*57b0*/  UMOV UR4, 0x50 ;  /* 0x0000005000047882 */ /* 0x000fe20000000000 */
[----:B------:R-:W-:Y:S02]  /*57c0*/  IMAD.U32 R0, RZ, RZ, UR10 ;  /* 0x0000000aff007e24 */ /* 0x000fe4000f8e00ff */
[----:B0-----:R-:W-:Y:S02]  /*57d0*/  IMAD.MOV.U32 R3, RZ, RZ, 0xf ;  /* 0x0000000fff037424 */ /* 0x001fe400078e00ff */
[----:B------:R-:W-:Y:S01]  /*57e0*/  IMAD.MOV.U32 R7, RZ, RZ, 0x1 ;  /* 0x00000001ff077424 */ /* 0x000fe200078e00ff */
[----:B------:R-:W-:-:S04]  /*57f0*/  LOP3.LUT R0, R0, 0xffff, RZ, 0xc0, !PT ;  /* 0x0000ffff00007812 */ /* 0x000fc800078ec0ff */
[----:B------:R-:W-:-:S05]  /*5800*/  SHF.R.U32.HI R0, RZ, 0x5, R0 ;  /* 0x00000005ff007819 */ /* 0x000fca0000011600 */
[----:B------:R-:W-:Y:S01]  /*5810*/  VIADD R2, R0, 0x10 ;  /* 0x0000001000027836 */ /* 0x000fe20000000000 */
[----:B------:R-:W-:Y:S01]  /*5820*/  SHF.L.U32 R0, R3, R0, RZ ;  /* 0x0000000003007219 */ /* 0x000fe200000006ff */
[----:B-1----:R-:W-:-:S03]  /*5830*/  ULEA UR6, UR5, UR4, 0x18 ;  /* 0x0000000405067291 */ /* 0x002fc6000f8ec0ff */
[----:B------:R-:W-:-:S04]  /*5840*/  SHF.L.U32 R3, R7, R2, RZ ;  /* 0x0000000207037219 */ /* 0x000fc800000006ff */
[----:B------:R-:W-:Y:S02]  /*5850*/  LOP3.LUT R0, R3, R0, RZ, 0xfc, !PT ;  /* 0x0000000003007212 */ /* 0x000fe400078efcff */
[----:B------:R-:W0:Y:S02]  /*5860*/  LDS R5, [UR6] ;  /* 0x00000006ff057984 */ /* 0x000e240008000800 */
[C---:B------:R-:W-:Y:S02]  /*5870*/  LOP3.LUT R2, R0.reuse, 0xffff, RZ, 0xc0, !PT ;  /* 0x0000ffff00027812 */ /* 0x040fe400078ec0ff */
[----:B0-----:R-:W-:-:S04]  /*5880*/  LOP3.LUT R3, R0, 0xffff, R5, 0x80, !PT ;  /* 0x0000ffff00037812 */ /* 0x001fc800078e8005 */
[----:B------:R-:W-:-:S13]  /*5890*/  ISETP.NE.AND P0, PT, R3, R2, PT ;  /* 0x000000020300720c */ /* 0x000fda0003f05270 */
[----:B------:R-:W-:Y:S05]  /*58a0*/  @P0 BRA `(.L_x_21) ;  /* 0x0000000000500947 */ /* 0x000fea0003800000 */
[----:B------:R-:W-:Y:S02]  /*58b0*/  SHF.R.U32.HI R5, RZ, 0x10, R5 ;  /* 0x00000010ff057819 */ /* 0x000fe40000011605 */
[----:B------:R-:W-:-:S04]  /*58c0*/  SHF.R.U32.HI R2, RZ, 0x10, R0 ;  /* 0x00000010ff027819 */ /* 0x000fc80000011600 */
[----:B------:R-:W-:-:S04]  /*58d0*/  LOP3.LUT R5, R5, R2, RZ, 0xc0, !PT ;  /* 0x0000000205057212 */ /* 0x000fc800078ec0ff */
[----:B------:R-:W-:-:S13]  /*58e0*/  ISETP.NE.AND P0, PT, R5, R2, PT ;  /* 0x000000020500720c */ /* 0x000fda0003f05270 */
[----:B------:R-:W-:Y:S05]  /*58f0*/  @P0 BRA `(.L_x_22) ;  /* 0x0000000000300947 */ /* 0x000fea0003800000 */
[----:B------:R-:W-:Y:S01]  /*5900*/  R2UR UR4, R0 ;  /* 0x00000000000472ca */ /* 0x000fe200000e0000 */
[----:B------:R-:W-:Y:S01]  /*5910*/  VOTEU.ANY UR5, UPT, PT ;  /* 0x0000000000057886 */ /* 0x000fe200038e0100 */
[----:B------:R-:W0:Y:S01]  /*5920*/  S2R R0, SR_LANEID ;  /* 0x0000000000007919 */ /* 0x000e220000000000 */
[----:B------:R-:W-:-:S10]  /*5930*/  UFLO.U32 UR5, UR5 ;  /* 0x00000005000572bd */ /* 0x000fd400080e0000 */
[----:B------:R-:W-:-:S06]  /*5940*/  ULOP3.LUT UR4, URZ, UR4, URZ, 0x33, !UPT ;  /* 0x00000004ff047292 */ /* 0x000fcc000f8e33ff */
[----:B------:R-:W-:-:S04]  /*5950*/  IMAD.U32 R2, RZ, RZ, UR4 ;  /* 0x00000004ff027e24 */ /* 0x000fc8000f8e00ff */
[----:B------:R-:W1:Y:S02]  /*5960*/  REDUX UR7, R2 ;  /* 0x00000000020773c4 */ /* 0x000e640000000000 */
[----:B------:R2:W-:Y:S01]  /*5970*/  UTCATOMSWS.AND URZ, UR4 ;  /* 0x0000000400ff79e3 */ /* 0x0005e20008000000 */
[----:B0-----:R-:W-:Y:S01]  /*5980*/  ISETP.EQ.U32.AND P0, PT, R0, UR5, PT ;  /* 0x0000000500007c0c */ /* 0x001fe2000bf02070 */
[----:B-1----:R-:W-:-:S12]  /*5990*/  IMAD.U32 R0, RZ, RZ, UR7 ;  /* 0x00000007ff007e24 */ /* 0x002fd8000f8e00ff */
[----:B------:R2:W-:Y:S01]  /*59a0*/  @P0 ATOMS.AND RZ, [UR6], R0 ;  /* 0x00000000ffff098c */ /* 0x0005e2000a800006 */
[----:B------:R-:W-:Y:S05]  /*59b0*/  BRA `(.L_x_20) ;  /* 0x0000000000147947 */ /* 0x000fea0003800000 */
.L_x_22:
[----:B------:R-:W-:-:S07]  /*59c0*/  MOV R2, 0x59e0 ;  /* 0x000059e000027802 */ /* 0x000fce0000000f00 */
[----:B------:R-:W-:Y:S05]  /*59d0*/  CALL.REL.NOINC `($__internal_0_$__cuda_sm10x_tcgen05_guardrail_trap_col_being_dealloced_not_returned_by_alloc) ;  /* 0x0000000000447944 */ /* 0x000fea0003c00000 */
[----:B------:R-:W-:Y:S05]  /*59e0*/  BRA `(.L_x_20) ;  /* 0x0000000000087947 */ /* 0x000fea0003800000 */
.L_x_21:
[----:B------:R-:W-:-:S07]  /*59f0*/  MOV R2, 0x5a10 ;  /* 0x00005a1000027802 */ /* 0x000fce0000000f00 */
[----:B------:R-:W-:Y:S05]  /*5a00*/  CALL.REL.NOINC `($__internal_2_$__cuda_sm10x_tcgen05_guardrail_trap_unallocated_columns_being_dealloced) ;  /* 0x0000000000507944 */ /* 0x000fea0003c00000 */
.L_x_20:
[----:B------:R-:W-:Y:S01]  /*5a10*/  NOP ;  /* 0x0000000000007918 */ /* 0x000fe20000000000 */
[----:B--2---:R-:W-:Y:S05]  /*5a20*/  EXIT ;  /* 0x000000000000794d */ /* 0x004fea0003800000 */
.L_x_8:
[----:B------:R-:W1:Y:S02]  /*5a30*/  SYNCS.PHASECHK.TRANS64.TRYWAIT P2, [UR9+0x4000], RZ ;  /* 0x004000ffff0075a7 */ /* 0x000e640008041109 */
[----:B-1----:R-:W-:Y:S05]  /*5a40*/  @!P2 BRA `(.L_x_8) ;  /* 0xfffffffc00f8a947 */ /* 0x002fea000383ffff */
[----:B------:R-:W-:Y:S05]  /*5a50*/  BRA `(.L_x_7) ;  /* 0xffffffb800f47947 */ /* 0x000fea000383ffff */
.L_x_14:
[----:B------:R-:W1:Y:S02]  /*5a60*/  SYNCS.PHASECHK.TRANS64.TRYWAIT P5, [UR9+0x8010], RZ ;  /* 0x008010ffff0075a7 */ /* 0x000e6400080a1109 */
[----:B-1----:R-:W-:Y:S05]  /*5a70*/  @!P5 BRA `(.L_x_14) ;  /* 0xfffffffc00f8d947 */ /* 0x002fea000383ffff */
[----:B------:R-:W-:Y:S05]  /*5a80*/  BRA `(.L_x_23) ;  /* 0xffffffd800947947 */ /* 0x000fea000383ffff */
.L_x_15:
[----:B------:R-:W1:Y:S02]  /*5a90*/  SYNCS.PHASECHK.TRANS64.TRYWAIT P1, [UR13], R14 ;  /* 0x0000000eff0075a7 */ /* 0x000e64000802110d */
[----:B-1----:R-:W-:Y:S05]  /*5aa0*/  @!P1 BRA `(.L_x_15) ;  /* 0xfffffffc00f89947 */ /* 0x002fea000383ffff */
[----:B------:R-:W-:Y:S05]  /*5ab0*/  BRA `(.L_x_24) ;  /* 0xffffffe400787947 */ /* 0x000fea000383ffff */
.L_x_19:
[----:B------:R-:W0:Y:S02]  /*5ac0*/  SYNCS.PHASECHK.TRANS64.TRYWAIT P3, [UR13], R3 ;  /* 0x00000003ff0075a7 */ /* 0x000e24000806110d */
[----:B0-----:R-:W-:Y:S05]  /*5ad0*/  @!P3 BRA `(.L_x_19) ;  /* 0xfffffffc00f8b947 */ /* 0x001fea000383ffff */
[----:B------:R-:W-:Y:S05]  /*5ae0*/  BRA `(.L_x_18) ;  /* 0xffffffec00b07947 */ /* 0x000fea000383ffff */
        .weak           $__internal_0_$__cuda_sm10x_tcgen05_guardrail_trap_col_being_dealloced_not_returned_by_alloc
        .type           $__internal_0_$__cuda_sm10x_tcgen05_guardrail_trap_col_being_dealloced_not_returned_by_alloc,@function
        .size           $__internal_0_$__cuda_sm10x_tcgen05_guardrail_trap_col_being_dealloced_not_returned_by_alloc,($__internal_1_$__cuda_sm10x_tcgen05_guardrail_trap_phase_invalid_during_alloc - $__internal_0_$__cuda_sm10x_tcgen05_guardrail_trap_col_being_dealloced_not_returned_by_alloc)
$__internal_0_$__cuda_sm10x_tcgen05_guardrail_trap_col_being_dealloced_not_returned_by_alloc:
[----:B------:R-:W-:Y:S05]  /*5af0*/  BPT.TRAP 0x1 ;  /* 0x000000040000795c */ /* 0x000fea0000300000 */
[----:B------:R-:W-:-:S04]  /*5b00*/  IMAD.MOV.U32 R3, RZ, RZ, 0x0 ;  /* 0x00000000ff037424 */ /* 0x000fc800078e00ff */
[----:B------:R-:W-:Y:S05]  /*5b10*/  RET.REL.NODEC R2 `(attn_fwd) ;  /* 0xffffffa402387950 */ /* 0x000fea0003c3ffff */
        .weak           $__internal_1_$__cuda_sm10x_tcgen05_guardrail_trap_phase_invalid_during_alloc
        .type           $__internal_1_$__cuda_sm10x_tcgen05_guardrail_trap_phase_invalid_during_alloc,@function
        .size           $__internal_1_$__cuda_sm10x_tcgen05_guardrail_trap_phase_invalid_during_alloc,($__internal_2_$__cuda_sm10x_tcgen05_guardrail_trap_unallocated_columns_being_dealloced - $__internal_1_$__cuda_sm10x_tcgen05_guardrail_trap_phase_invalid_during_alloc)
$__internal_1_$__cuda_sm10x_tcgen05_guardrail_trap_phase_invalid_during_alloc:
[----:B------:R-:W-:Y:S05]  /*5b20*/  BPT.TRAP 0x1 ;  /* 0x000000040000795c */ /* 0x000fea0000300000 */
[----:B------:R-:W-:-:S04]  /*5b30*/  IMAD.MOV.U32 R3, RZ, RZ, 0x0 ;  /* 0x00000000ff037424 */ /* 0x000fc800078e00ff */
[----:B------:R-:W-:Y:S05]  /*5b40*/  RET.REL.NODEC R2 `(attn_fwd) ;  /* 0xffffffa4022c7950 */ /* 0x000fea0003c3ffff */
        .weak           $__internal_2_$__cuda_sm10x_tcgen05_guardrail_trap_unallocated_columns_being_dealloced
        .type           $__internal_2_$__cuda_sm10x_tcgen05_guardrail_trap_unallocated_columns_being_dealloced,@function
        .size           $__internal_2_$__cuda_sm10x_tcgen05_guardrail_trap_unallocated_columns_being_dealloced,(.L_x_28 - $__internal_2_$__cuda_sm10x_tcgen05_guardrail_trap_unallocated_columns_being_dealloced)
$__internal_2_$__cuda_sm10x_tcgen05_guardrail_trap_unallocated_columns_being_dealloced:
[----:B------:R-:W-:Y:S05]  /*5b50*/  BPT.TRAP 0x1 ;  /* 0x000000040000795c */ /* 0x000fea0000300000 */
[----:B------:R-:W-:-:S04]  /*5b60*/  IMAD.MOV.U32 R3, RZ, RZ, 0x0 ;  /* 0x00000000ff037424 */ /* 0x000fc800078e00ff */
[----:B------:R-:W-:Y:S05]  /*5b70*/  RET.REL.NODEC R2 `(attn_fwd) ;  /* 0xffffffa402207950 */ /* 0x000fea0003c3ffff */
.L_x_25:
[----:B------:R-:W-:-:S00]  /*5b80*/  BRA `(.L_x_25) ;  /* 0xfffffffc00fc7947 */ /* 0x000fc0000383ffff */
[----:B------:R-:W-:-:S00]  /*5b90*/  NOP ;  /* 0x0000000000007918 */ /* 0x000fc00000000000 */
        /* <DEDUP_REMOVED lines=14> */
.L_x_28:


//--------------------- .nv.global.init           --------------------------
	.section	.nv.global.init,"aw",@progbits
.nv.global.init:
	.type		_$_str,@object
	.size		_$_str,(.L_3 - _$_str)
_$_str:
        /*0000*/ 	.byte	0x5f, 0x5f, 0x43, 0x55, 0x44, 0x41, 0x5f, 0x46, 0x54, 0x5a, 0x00
.L_3:


//--------------------- .nv.shared.attn_fwd       --------------------------
	.section	.nv.shared.attn_fwd,"aw",@nobits
	.sectionflags	@""
	.align	16
	.zero		1024


//--------------------- .nv.shared.reserved.0     --------------------------
	.section	.nv.shared.reserved.0,"aw",@nobits
	.align	8
	.weak		__nv_reservedSMEM_offset_0_alias
	.size		__nv_reservedSMEM_offset_0_alias, 0, 64
	.other		__nv_reservedSMEM_offset_0_alias,@"STO_CUDA_RESERVED_SHARED STV_DEFAULT"
__nv_reservedSMEM_offset_0_alias:
	.zero		0
.nv.shared.reserved.0:
	.zero		64
	.weak		__nv_reservedSMEM_allocation_phase
	.type		__nv_reservedSMEM_allocation_phase,@object
	.size		__nv_reservedSMEM_allocation_phase,(.L_0 - __nv_reservedSMEM_allocation_phase)
__nv_reservedSMEM_allocation_phase:
	.zero		1
.L_0:
	.zero		7
	.weak		__nv_reservedSMEM_devtool_atexit_pc
	.type		__nv_reservedSMEM_devtool_atexit_pc,@object
	.size		__nv_reservedSMEM_devtool_atexit_pc,(__nv_reservedSMEM_allocation_mask - __nv_reservedSMEM_devtool_atexit_pc)
__nv_reservedSMEM_devtool_atexit_pc:
	.zero		8
	.weak		__nv_reservedSMEM_allocation_mask
	.type		__nv_reservedSMEM_allocation_mask,@object
	.size		__nv_reservedSMEM_allocation_mask,(.L_2 - __nv_reservedSMEM_allocation_mask)
__nv_reservedSMEM_allocation_mask:
	.zero		4
.L_2:


//--------------------- .nv.constant0.attn_fwd    --------------------------
	.section	.nv.constant0.attn_fwd,"a",@progbits
	.sectionflags	@""
	.align	4
.nv.constant0.attn_fwd:
	.zero		1032


//--------------------- SYMBOLS --------------------------

	.type		.nv.reservedSmem.offset0,@object
	.size		.nv.reservedSmem.offset0,0x4
	.type		.nv.reservedSmem.cap,@object
	.size		.nv.reservedSmem.cap,0x4
